// auto-generated by cutlass_sweep.conv — config: {"arch": "sm_100", "cluster_m": 1, "cluster_n": 1, "conv_kind": "dgrad", "dtype": "e4m3", "ndim": 3, "tile_k": 32, "tile_m": 64, "tile_n": 64}
#include "cutlass/cutlass.h"
#include "cute/tensor.hpp"
#include "cutlass/kernel_hardware_info.hpp"
#include "cutlass/conv/convolution.h"
#include "cutlass/conv/dispatch_policy.hpp"
#include "cutlass/conv/collective/collective_builder.hpp"
#include "cutlass/conv/kernel/conv_universal.hpp"
#include "cutlass/conv/device/conv_universal_adapter.hpp"
#include "cutlass/epilogue/collective/collective_builder.hpp"

using namespace cute;
using Elem = cutlass::float_e4m3_t;
using Acc  = float;
using LayoutAB = cutlass::layout::TensorNDHWC;
using LayoutC  = cutlass::layout::TensorNDHWC;
constexpr auto ConvOp = cutlass::conv::Operator::kDgrad;
using TileShape    = Shape<_64, _64, Shape<_32>>;
using ClusterShape = Shape<_1, _1, _1>;

using CollectiveEpilogue = typename cutlass::epilogue::collective::CollectiveBuilder<
    cutlass::arch::Sm100, cutlass::arch::OpClassTensorOp,
    TileShape, ClusterShape,
    cutlass::epilogue::collective::EpilogueTileAuto,
    Acc, Acc,
    Elem, LayoutC, 128 / cutlass::sizeof_bits<Elem>::value,
    Elem, LayoutC, 128 / cutlass::sizeof_bits<Elem>::value,
    cutlass::epilogue::collective::EpilogueScheduleAuto
  >::CollectiveOp;

using CollectiveMainloop = typename cutlass::conv::collective::CollectiveBuilder<
    cutlass::arch::Sm100, cutlass::arch::OpClassTensorOp, ConvOp,
    Elem, LayoutAB, 128 / cutlass::sizeof_bits<Elem>::value,
    Elem, LayoutAB, 128 / cutlass::sizeof_bits<Elem>::value,
    Acc,
    TileShape, ClusterShape,
    cutlass::conv::collective::StageCountAutoCarveout<
        static_cast<int>(sizeof(typename CollectiveEpilogue::SharedStorage))>,
    cutlass::conv::collective::KernelScheduleAuto
  >::CollectiveOp;

using ProblemShape = cutlass::conv::ConvProblemShape<
    ConvOp, CollectiveMainloop::DispatchPolicy::NumSpatialDimensions>;
using ConvKernel = cutlass::conv::kernel::ConvUniversal<
    ProblemShape, CollectiveMainloop, CollectiveEpilogue>;
using Conv = cutlass::conv::device::ConvUniversalAdapter<ConvKernel>;

auto* _anchor = &cutlass::device_kernel<ConvKernel>;


// ===== COMPILED SASS (sm_100a) =====

	.target	sm_100a

	.elftype	@"ET_EXEC"


//--------------------- .note.nv.tkinfo           --------------------------
	.section	.note.nv.tkinfo,"",@"SHT_NOTE"
	.sectionflags	@"SHF_NOTE_NV_TKINFO"
	.tkinfo
        /*0018*/ 	.word	0x00000002
        /*0030*/ 	.string	""
        /*0030*/ 	.string	"ptxas"
        /*0030*/ 	.string	"Cuda compilation tools, release 13.0, V13.0.88"
        /*0030*/ 	.string	"Build cuda_13.0.r13.0/compiler.36424714_0"
        /*0030*/ 	.string	"-arch sm_100a -m 64 "



//--------------------- .note.nv.cuinfo           --------------------------
	.section	.note.nv.cuinfo,"",@"SHT_NOTE"
	.sectionflags	@"SHF_NOTE_NV_CUINFO"
        /*0018*/ 	.short	0x0002
        /*001a*/ 	.short	0x0064
        /*001c*/ 	.short	0x0082
	.zero		2


//--------------------- .nv.info                  --------------------------
	.section	.nv.info,"",@"SHT_CUDA_INFO"
	.align	4


	//----- nvinfo : EIATTR_REGCOUNT
	.align		4
        /*0000*/ 	.byte	0x04, 0x2f
        /*0002*/ 	.short	(.L_19 - .L_18)
	.align		4
.L_18:
        /*0004*/ 	.word	index@(_ZN7cutlass13device_kernelINS_4conv6kernel13ConvUniversalINS1_16ConvProblemShapeILNS1_8OperatorE1ELi3EEENS1_10collective14CollectiveConvINS1_47MainloopSm100TmaUmmaWarpSpecializedImplicitGemmILS5_1ELi54ELi3ELi1ELi2EN4cute5tupleIJNSA_1CILi1EEESD_SD_EEEEENSB_IJNSC_ILi64EEESG_NSB_IJNSC_ILi32EEEEEEEEENS_12float_e4m3_tESK_NSA_8TiledMMAINSA_8MMA_AtomIJNSA_10MMA_TraitsINSA_19SM100_MMA_F8F6F4_SSEJSK_SK_fSG_SG_NSA_17integral_constantINSA_4UMMA5MajorELSR_0EEENSP_ISR_LSR_1EEENSP_INSQ_7ScaleInELSU_0EEESV_EEEEEENSA_6LayoutISE_NSB_IJNSC_ILi0EEESZ_SZ_EEEEENSB_IJNSA_10UnderscoreES12_S12_EEEEENS7_6detail27Sm100ImplicitGemmTileTraitsINSA_20SM90_TMA_LOAD_IM2COLENSA_14ComposedLayoutINSA_7SwizzleILi1ELi4ELi3EEENSA_18smem_ptr_flag_bitsILi8EEENSY_INSB_IJNSC_ILi8EEESH_EEENSB_IJSH_SD_EEEEEEEvEENS16_INSA_13SM90_TMA_LOADENS18_INS19_ILi2ELi4ELi3EEES1C_NSY_INSB_IJSG_S1D_EEENSB_IJSD_SG_EEEEEEEvEEEENS_8epilogue10collective18CollectiveEpilogueINS1R_23Sm100TmaWarpSpecializedILi1ELi1ELi32ELb0ELb0EEEJSJ_NSB_IJNSY_ISG_SD_EES1W_EEESK_NSB_IJNSB_IJllllEEESD_SZ_EEESK_S1Z_NS1R_6fusion15FusionCallbacksIS1V_NS20_17LinearCombinationISK_fSK_fLNS_15FloatRoundStyleE2EEESJ_S1X_JEEENSA_5SM1004TMEM4LOAD26SM100_TMEM_LOAD_16dp32b32xES17_NS18_IS1K_S1C_NSY_INSB_IJS1D_SG_EEENSB_IJSG_SD_EEEEEEENSA_39AutoVectorizingCopyWithAssumedAlignmentILi128EEENSA_21SM90_TMA_STORE_IM2COLES2D_S2F_S2F_EEEvvEEEEvNT_6ParamsE)
        /*0008*/ 	.word	0x00000056


	//----- nvinfo : EIATTR_FRAME_SIZE
	.align		4
.L_19:
        /*000c*/ 	.byte	0x04, 0x11
        /*000e*/ 	.short	(.L_21 - .L_20)
	.align		4
.L_20:
        /*0010*/ 	.word	index@($__internal_2_$__cuda_sm10x_tcgen05_guardrail_trap_unallocated_columns_being_dealloced)
        /*0014*/ 	.word	0x00000008


	//----- nvinfo : EIATTR_FRAME_SIZE
	.align		4
.L_21:
        /*0018*/ 	.byte	0x04, 0x11
        /*001a*/ 	.short	(.L_23 - .L_22)
	.align		4
.L_22:
        /*001c*/ 	.word	index@($__internal_1_$__cuda_sm10x_tcgen05_guardrail_trap_phase_invalid_during_alloc)
        /*0020*/ 	.word	0x00000008


	//----- nvinfo : EIATTR_FRAME_SIZE
	.align		4
.L_23:
        /*0024*/ 	.byte	0x04, 0x11
        /*0026*/ 	.short	(.L_25 - .L_24)
	.align		4
.L_24:
        /*0028*/ 	.word	index@($__internal_0_$__cuda_sm10x_tcgen05_guardrail_trap_col_being_dealloced_not_returned_by_alloc)
        /*002c*/ 	.word	0x00000008


	//----- nvinfo : EIATTR_FRAME_SIZE
	.align		4
.L_25:
        /*0030*/ 	.byte	0x04, 0x11
        /*0032*/ 	.short	(.L_27 - .L_26)
	.align		4
.L_26:
        /*0034*/ 	.word	index@(_ZN7cutlass13device_kernelINS_4conv6kernel13ConvUniversalINS1_16ConvProblemShapeILNS1_8OperatorE1ELi3EEENS1_10collective14CollectiveConvINS1_47MainloopSm100TmaUmmaWarpSpecializedImplicitGemmILS5_1ELi54ELi3ELi1ELi2EN4cute5tupleIJNSA_1CILi1EEESD_SD_EEEEENSB_IJNSC_ILi64EEESG_NSB_IJNSC_ILi32EEEEEEEEENS_12float_e4m3_tESK_NSA_8TiledMMAINSA_8MMA_AtomIJNSA_10MMA_TraitsINSA_19SM100_MMA_F8F6F4_SSEJSK_SK_fSG_SG_NSA_17integral_constantINSA_4UMMA5MajorELSR_0EEENSP_ISR_LSR_1EEENSP_INSQ_7ScaleInELSU_0EEESV_EEEEEENSA_6LayoutISE_NSB_IJNSC_ILi0EEESZ_SZ_EEEEENSB_IJNSA_10UnderscoreES12_S12_EEEEENS7_6detail27Sm100ImplicitGemmTileTraitsINSA_20SM90_TMA_LOAD_IM2COLENSA_14ComposedLayoutINSA_7SwizzleILi1ELi4ELi3EEENSA_18smem_ptr_flag_bitsILi8EEENSY_INSB_IJNSC_ILi8EEESH_EEENSB_IJSH_SD_EEEEEEEvEENS16_INSA_13SM90_TMA_LOADENS18_INS19_ILi2ELi4ELi3EEES1C_NSY_INSB_IJSG_S1D_EEENSB_IJSD_SG_EEEEEEEvEEEENS_8epilogue10collective18CollectiveEpilogueINS1R_23Sm100TmaWarpSpecializedILi1ELi1ELi32ELb0ELb0EEEJSJ_NSB_IJNSY_ISG_SD_EES1W_EEESK_NSB_IJNSB_IJllllEEESD_SZ_EEESK_S1Z_NS1R_6fusion15FusionCallbacksIS1V_NS20_17LinearCombinationISK_fSK_fLNS_15FloatRoundStyleE2EEESJ_S1X_JEEENSA_5SM1004TMEM4LOAD26SM100_TMEM_LOAD_16dp32b32xES17_NS18_IS1K_S1C_NSY_INSB_IJS1D_SG_EEENSB_IJSG_SD_EEEEEEENSA_39AutoVectorizingCopyWithAssumedAlignmentILi128EEENSA_21SM90_TMA_STORE_IM2COLES2D_S2F_S2F_EEEvvEEEEvNT_6ParamsE)
        /*0038*/ 	.word	0x00000008


	//----- nvinfo : EIATTR_MIN_STACK_SIZE
	.align		4
.L_27:
        /*003c*/ 	.byte	0x04, 0x12
        /*003e*/ 	.short	(.L_29 - .L_28)
	.align		4
.L_28:
        /*0040*/ 	.word	index@(_ZN7cutlass13device_kernelINS_4conv6kernel13ConvUniversalINS1_16ConvProblemShapeILNS1_8OperatorE1ELi3EEENS1_10collective14CollectiveConvINS1_47MainloopSm100TmaUmmaWarpSpecializedImplicitGemmILS5_1ELi54ELi3ELi1ELi2EN4cute5tupleIJNSA_1CILi1EEESD_SD_EEEEENSB_IJNSC_ILi64EEESG_NSB_IJNSC_ILi32EEEEEEEEENS_12float_e4m3_tESK_NSA_8TiledMMAINSA_8MMA_AtomIJNSA_10MMA_TraitsINSA_19SM100_MMA_F8F6F4_SSEJSK_SK_fSG_SG_NSA_17integral_constantINSA_4UMMA5MajorELSR_0EEENSP_ISR_LSR_1EEENSP_INSQ_7ScaleInELSU_0EEESV_EEEEEENSA_6LayoutISE_NSB_IJNSC_ILi0EEESZ_SZ_EEEEENSB_IJNSA_10UnderscoreES12_S12_EEEEENS7_6detail27Sm100ImplicitGemmTileTraitsINSA_20SM90_TMA_LOAD_IM2COLENSA_14ComposedLayoutINSA_7SwizzleILi1ELi4ELi3EEENSA_18smem_ptr_flag_bitsILi8EEENSY_INSB_IJNSC_ILi8EEESH_EEENSB_IJSH_SD_EEEEEEEvEENS16_INSA_13SM90_TMA_LOADENS18_INS19_ILi2ELi4ELi3EEES1C_NSY_INSB_IJSG_S1D_EEENSB_IJSD_SG_EEEEEEEvEEEENS_8epilogue10collective18CollectiveEpilogueINS1R_23Sm100TmaWarpSpecializedILi1ELi1ELi32ELb0ELb0EEEJSJ_NSB_IJNSY_ISG_SD_EES1W_EEESK_NSB_IJNSB_IJllllEEESD_SZ_EEESK_S1Z_NS1R_6fusion15FusionCallbacksIS1V_NS20_17LinearCombinationISK_fSK_fLNS_15FloatRoundStyleE2EEESJ_S1X_JEEENSA_5SM1004TMEM4LOAD26SM100_TMEM_LOAD_16dp32b32xES17_NS18_IS1K_S1C_NSY_INSB_IJS1D_SG_EEENSB_IJSG_SD_EEEEEEENSA_39AutoVectorizingCopyWithAssumedAlignmentILi128EEENSA_21SM90_TMA_STORE_IM2COLES2D_S2F_S2F_EEEvvEEEEvNT_6ParamsE)
        /*0044*/ 	.word	0x00000008
.L_29:


//--------------------- .nv.compat                --------------------------
	.section	.nv.compat,"",@"SHT_CUDA_COMPAT_INFO"
	.align	4
        /*0000*/ 	.byte	0x02, 0x09, 0x01, 0x00, 0x02, 0x02, 0x02, 0x00, 0x02, 0x05, 0x05, 0x00, 0x03, 0x07, 0x01, 0x01
        /*0010*/ 	.byte	0x02, 0x03, 0x01, 0x00, 0x02, 0x06, 0x01, 0x00, 0x04, 0x0b, 0x08, 0x00, 0x09, 0x00, 0x00, 0x00
        /*0020*/ 	.byte	0x00, 0x00, 0x00, 0x00


//--------------------- .nv.info._ZN7cutlass13device_kernelINS_4conv6kernel13ConvUniversalINS1_16ConvProblemShapeILNS1_8OperatorE1ELi3EEENS1_10collective14CollectiveConvINS1_47MainloopSm100TmaUmmaWarpSpecializedImplicitGemmILS5_1ELi54ELi3ELi1ELi2EN4cute5tupleIJNSA_1CILi1EEESD_SD_EEEEENSB_IJNSC_ILi64EEESG_NSB_IJNSC_ILi32EEEEEEEEENS_12float_e4m3_tESK_NSA_8TiledMMAINSA_8MMA_AtomIJNSA_10MMA_TraitsINSA_19SM100_MMA_F8F6F4_SSEJSK_SK_fSG_SG_NSA_17integral_constantINSA_4UMMA5MajorELSR_0EEENSP_ISR_LSR_1EEENSP_INSQ_7ScaleInELSU_0EEESV_EEEEEENSA_6LayoutISE_NSB_IJNSC_ILi0EEESZ_SZ_EEEEENSB_IJNSA_10UnderscoreES12_S12_EEEEENS7_6detail27Sm100ImplicitGemmTileTraitsINSA_20SM90_TMA_LOAD_IM2COLENSA_14ComposedLayoutINSA_7SwizzleILi1ELi4ELi3EEENSA_18smem_ptr_flag_bitsILi8EEENSY_INSB_IJNSC_ILi8EEESH_EEENSB_IJSH_SD_EEEEEEEvEENS16_INSA_13SM90_TMA_LOADENS18_INS19_ILi2ELi4ELi3EEES1C_NSY_INSB_IJSG_S1D_EEENSB_IJSD_SG_EEEEEEEvEEEENS_8epilogue10collective18CollectiveEpilogueINS1R_23Sm100TmaWarpSpecializedILi1ELi1ELi32ELb0ELb0EEEJSJ_NSB_IJNSY_ISG_SD_EES1W_EEESK_NSB_IJNSB_IJllllEEESD_SZ_EEESK_S1Z_NS1R_6fusion15FusionCallbacksIS1V_NS20_17LinearCombinationISK_fSK_fLNS_15FloatRoundStyleE2EEESJ_S1X_JEEENSA_5SM1004TMEM4LOAD26SM100_TMEM_LOAD_16dp32b32xES17_NS18_IS1K_S1C_NSY_INSB_IJS1D_SG_EEENSB_IJSG_SD_EEEEEEENSA_39AutoVectorizingCopyWithAssumedAlignmentILi128EEENSA_21SM90_TMA_STORE_IM2COLES2D_S2F_S2F_EEEvvEEEEvNT_6ParamsE --------------------------
	.section	.nv.info._ZN7cutlass13device_kernelINS_4conv6kernel13ConvUniversalINS1_16ConvProblemShapeILNS1_8OperatorE1ELi3EEENS1_10collective14CollectiveConvINS1_47MainloopSm100TmaUmmaWarpSpecializedImplicitGemmILS5_1ELi54ELi3ELi1ELi2EN4cute5tupleIJNSA_1CILi1EEESD_SD_EEEEENSB_IJNSC_ILi64EEESG_NSB_IJNSC_ILi32EEEEEEEEENS_12float_e4m3_tESK_NSA_8TiledMMAINSA_8MMA_AtomIJNSA_10MMA_TraitsINSA_19SM100_MMA_F8F6F4_SSEJSK_SK_fSG_SG_NSA_17integral_constantINSA_4UMMA5MajorELSR_0EEENSP_ISR_LSR_1EEENSP_INSQ_7ScaleInELSU_0EEESV_EEEEEENSA_6LayoutISE_NSB_IJNSC_ILi0EEESZ_SZ_EEEEENSB_IJNSA_10UnderscoreES12_S12_EEEEENS7_6detail27Sm100ImplicitGemmTileTraitsINSA_20SM90_TMA_LOAD_IM2COLENSA_14ComposedLayoutINSA_7SwizzleILi1ELi4ELi3EEENSA_18smem_ptr_flag_bitsILi8EEENSY_INSB_IJNSC_ILi8EEESH_EEENSB_IJSH_SD_EEEEEEEvEENS16_INSA_13SM90_TMA_LOADENS18_INS19_ILi2ELi4ELi3EEES1C_NSY_INSB_IJSG_S1D_EEENSB_IJSD_SG_EEEEEEEvEEEENS_8epilogue10collective18CollectiveEpilogueINS1R_23Sm100TmaWarpSpecializedILi1ELi1ELi32ELb0ELb0EEEJSJ_NSB_IJNSY_ISG_SD_EES1W_EEESK_NSB_IJNSB_IJllllEEESD_SZ_EEESK_S1Z_NS1R_6fusion15FusionCallbacksIS1V_NS20_17LinearCombinationISK_fSK_fLNS_15FloatRoundStyleE2EEESJ_S1X_JEEENSA_5SM1004TMEM4LOAD26SM100_TMEM_LOAD_16dp32b32xES17_NS18_IS1K_S1C_NSY_INSB_IJS1D_SG_EEENSB_IJSG_SD_EEEEEEENSA_39AutoVectorizingCopyWithAssumedAlignmentILi128EEENSA_21SM90_TMA_STORE_IM2COLES2D_S2F_S2F_EEEvvEEEEvNT_6ParamsE,"",@"SHT_CUDA_INFO"
	.sectionflags	@""
	.align	4


	//----- nvinfo : EIATTR_CUDA_API_VERSION
	.align		4
        /*0000*/ 	.byte	0x04, 0x37
        /*0002*/ 	.short	(.L_31 - .L_30)
.L_30:
        /*0004*/ 	.word	0x00000082


	//----- nvinfo : EIATTR_KPARAM_INFO
	.align		4
.L_31:
        /*0008*/ 	.byte	0x04, 0x17
        /*000a*/ 	.short	(.L_33 - .L_32)
.L_32:
        /*000c*/ 	.word	0x00000000
        /*0010*/ 	.short	0x0000
        /*0012*/ 	.short	0x0000
        /*0014*/ 	.byte	0x00, 0xf0, 0x01, 0x24


	//----- nvinfo : EIATTR_AT_ENTRY_FRAGMENTS
	.align		4
.L_33:
        /*0018*/ 	.byte	0x04, 0x4f
        /*001a*/ 	.short	(.L_35 - .L_34)


	//   ....[0]....
.L_34:
        /*001c*/ 	.word	0x00000006


	//----- nvinfo : EIATTR_RESERVED_SMEM_USED
	.align		4
.L_35:
        /*0020*/ 	.byte	0x01, 0x41
	.zero		2


	//----- nvinfo : EIATTR_SPARSE_MMA_MASK
	.align		4
        /*0024*/ 	.byte	0x03, 0x50
        /*0026*/ 	.short	0x0000


	//----- nvinfo : EIATTR_TCGEN05_1CTA_USED
	.align		4
        /*0028*/ 	.byte	0x01, 0x51
	.zero		2


	//----- nvinfo : EIATTR_MAXREG_COUNT
	.align		4
        /*002c*/ 	.byte	0x03, 0x1b
        /*002e*/ 	.short	0x00ff


	//----- nvinfo : EIATTR_NUM_BARRIERS
	.align		4
        /*0030*/ 	.byte	0x02, 0x4c
        /*0032*/ 	.byte	0x07
	.zero		1


	//----- nvinfo : EIATTR_EXTERNS
	.align		4
        /*0034*/ 	.byte	0x04, 0x0f
        /*0036*/ 	.short	(.L_37 - .L_36)


	//   ....[0]....
	.align		4
.L_36:
        /*0038*/ 	.word	index@(__assertfail)


	//----- nvinfo : EIATTR_MERCURY_ISA_VERSION
	.align		4
.L_37:
        /*003c*/ 	.byte	0x03, 0x5f
        /*003e*/ 	.short	0x0101


	//----- nvinfo : EIATTR_INT_WARP_WIDE_INSTR_OFFSETS
	.align		4
        /*0040*/ 	.byte	0x04, 0x31
        /*0042*/ 	.short	(.L_39 - .L_38)


	//   ....[0]....
.L_38:
        /*0044*/ 	.word	0x00005f40


	//   ....[1]....
        /*0048*/ 	.word	0x00005f60


	//   ....[2]....
        /*004c*/ 	.word	0x00005f90


	//   ....[3]....
        /*0050*/ 	.word	0x00006ab0


	//   ....[4]....
        /*0054*/ 	.word	0x00006d20


	//----- nvinfo : EIATTR_COOP_GROUP_MASK_REGIDS
	.align		4
.L_39:
        /*0058*/ 	.byte	0x04, 0x29
        /*005a*/ 	.short	(.L_41 - .L_40)


	//   ....[0]....
.L_40:
        /*005c*/ 	.word	0xffffffff


	//   ....[1]....
        /*0060*/ 	.word	0xffffffff


	//   ....[2]....
        /*0064*/ 	.word	0xffffffff


	//   ....[3]....
        /*0068*/ 	.word	0xffffffff


	//   ....[4]....
        /*006c*/ 	.word	0xffffffff


	//   ....[5]....
        /*0070*/ 	.word	0xffffffff


	//   ....[6]....
        /*0074*/ 	.word	0xffffffff


	//   ....[7]....
        /*0078*/ 	.word	0xffffffff


	//   ....[8]....
        /*007c*/ 	.word	0xffffffff


	//   ....[9]....
        /*0080*/ 	.word	0xffffffff


	//   ....[10]....
        /*0084*/ 	.word	0xffffffff


	//   ....[11]....
        /*0088*/ 	.word	0xffffffff


	//----- nvinfo : EIATTR_COOP_GROUP_INSTR_OFFSETS
	.align		4
.L_41:
        /*008c*/ 	.byte	0x04, 0x28
        /*008e*/ 	.short	(.L_43 - .L_42)


	//   ....[0]....
.L_42:
        /*0090*/ 	.word	0x00000090


	//   ....[1]....
        /*0094*/ 	.word	0x00000520


	//   ....[2]....
        /*0098*/ 	.word	0x00000d00


	//   ....[3]....
        /*009c*/ 	.word	0x00000e40


	//   ....[4]....
        /*00a0*/ 	.word	0x00000f40


	//   ....[5]....
        /*00a4*/ 	.word	0x00001090


	//   ....[6]....
        /*00a8*/ 	.word	0x00002890


	//   ....[7]....
        /*00ac*/ 	.word	0x00005430


	//   ....[8]....
        /*00b0*/ 	.word	0x00005640


	//   ....[9]....
        /*00b4*/ 	.word	0x00005670


	//   ....[10]....
        /*00b8*/ 	.word	0x00005e20


	//   ....[11]....
        /*00bc*/ 	.word	0x00006060


	//----- nvinfo : EIATTR_VRC_CTA_INIT_COUNT
	.align		4
.L_43:
        /*00c0*/ 	.byte	0x02, 0x4a
        /*00c2*/ 	.byte	0x80
	.zero		1


	//----- nvinfo : EIATTR_SYSCALL_OFFSETS
	.align		4
        /*00c4*/ 	.byte	0x04, 0x46
        /*00c6*/ 	.short	(.L_45 - .L_44)


	//   ....[0]....
.L_44:
        /*00c8*/ 	.word	0x00007880


	//   ....[1]....
        /*00cc*/ 	.word	0x000079c0


	//   ....[2]....
        /*00d0*/ 	.word	0x00008110


	//----- nvinfo : EIATTR_MBARRIER_INSTR_OFFSETS
	.align		4
.L_45:
        /*00d4*/ 	.byte	0x04, 0x39
        /*00d6*/ 	.short	(.L_47 - .L_46)


	//   ....[0]....
.L_46:
        /*00d8*/ 	.word	0x00000620
        /*00dc*/ 	.word	0x000000ff
        /*00e0*/ 	.word	0x00000000
        /*00e4*/ 	.short	0x0100
        /*00e6*/ 	.byte	0x04
	.zero		1


	//   ....[1]....
        /*00e8*/ 	.word	0x00000630
        /*00ec*/ 	.word	0x000000ff
        /*00f0*/ 	.word	0x000001b0
        /*00f4*/ 	.short	0x0100
        /*00f6*/ 	.byte	0x04
	.zero		1


	//   ....[2]....
        /*00f8*/ 	.word	0x00000640
        /*00fc*/ 	.word	0x000000ff
        /*0100*/ 	.word	0x00000008
        /*0104*/ 	.short	0x0100
        /*0106*/ 	.byte	0x04
	.zero		1


	//   ....[3]....
        /*0108*/ 	.word	0x00000650
        /*010c*/ 	.word	0x000000ff
        /*0110*/ 	.word	0x000001b8
        /*0114*/ 	.short	0x0100
        /*0116*/ 	.byte	0x04
	.zero		1


	//   ....[4]....
        /*0118*/ 	.word	0x00000660
        /*011c*/ 	.word	0x000000ff
        /*0120*/ 	.word	0x00000010
        /*0124*/ 	.short	0x0100
        /*0126*/ 	.byte	0x04
	.zero		1


	//   ....[5]....
        /*0128*/ 	.word	0x00000670
        /*012c*/ 	.word	0x000000ff
        /*0130*/ 	.word	0x000001c0
        /*0134*/ 	.short	0x0100
        /*0136*/ 	.byte	0x04
	.zero		1


	//   ....[6]....
        /*0138*/ 	.word	0x00000680
        /*013c*/ 	.word	0x000000ff
        /*0140*/ 	.word	0x00000018
        /*0144*/ 	.short	0x0100
        /*0146*/ 	.byte	0x04
	.zero		1


	//   ....[7]....
        /*0148*/ 	.word	0x00000690
        /*014c*/ 	.word	0x000000ff
        /*0150*/ 	.word	0x000001c8
        /*0154*/ 	.short	0x0100
        /*0156*/ 	.byte	0x04
	.zero		1


	//   ....[8]....
        /*0158*/ 	.word	0x000006a0
        /*015c*/ 	.word	0x000000ff
        /*0160*/ 	.word	0x00000020
        /*0164*/ 	.short	0x0100
        /*0166*/ 	.byte	0x04
	.zero		1


	//   ....[9]....
        /*0168*/ 	.word	0x000006b0
        /*016c*/ 	.word	0x000000ff
        /*0170*/ 	.word	0x000001d0
        /*0174*/ 	.short	0x0100
        /*0176*/ 	.byte	0x04
	.zero		1


	//   ....[10]....
        /*0178*/ 	.word	0x000006c0
        /*017c*/ 	.word	0x000000ff
        /*0180*/ 	.word	0x00000028
        /*0184*/ 	.short	0x0100
        /*0186*/ 	.byte	0x04
	.zero		1


	//   ....[11]....
        /*0188*/ 	.word	0x000006d0
        /*018c*/ 	.word	0x000000ff
        /*0190*/ 	.word	0x000001d8
        /*0194*/ 	.short	0x0100
        /*0196*/ 	.byte	0x04
	.zero		1


	//   ....[12]....
        /*0198*/ 	.word	0x000006e0
        /*019c*/ 	.word	0x000000ff
        /*01a0*/ 	.word	0x00000030
        /*01a4*/ 	.short	0x0100
        /*01a6*/ 	.byte	0x04
	.zero		1


	//   ....[13]....
        /*01a8*/ 	.word	0x000006f0
        /*01ac*/ 	.word	0x000000ff
        /*01b0*/ 	.word	0x000001e0
        /*01b4*/ 	.short	0x0100
        /*01b6*/ 	.byte	0x04
	.zero		1


	//   ....[14]....
        /*01b8*/ 	.word	0x00000700
        /*01bc*/ 	.word	0x000000ff
        /*01c0*/ 	.word	0x00000038
        /*01c4*/ 	.short	0x0100
        /*01c6*/ 	.byte	0x04
	.zero		1


	//   ....[15]....
        /*01c8*/ 	.word	0x00000710
        /*01cc*/ 	.word	0x000000ff
        /*01d0*/ 	.word	0x000001e8
        /*01d4*/ 	.short	0x0100
        /*01d6*/ 	.byte	0x04
	.zero		1


	//   ....[16]....
        /*01d8*/ 	.word	0x00000720
        /*01dc*/ 	.word	0x000000ff
        /*01e0*/ 	.word	0x00000040
        /*01e4*/ 	.short	0x0100
        /*01e6*/ 	.byte	0x04
	.zero		1


	//   ....[17]....
        /*01e8*/ 	.word	0x00000730
        /*01ec*/ 	.word	0x000000ff
        /*01f0*/ 	.word	0x000001f0
        /*01f4*/ 	.short	0x0100
        /*01f6*/ 	.byte	0x04
	.zero		1


	//   ....[18]....
        /*01f8*/ 	.word	0x00000740
        /*01fc*/ 	.word	0x000000ff
        /*0200*/ 	.word	0x00000048
        /*0204*/ 	.short	0x0100
        /*0206*/ 	.byte	0x04
	.zero		1


	//   ....[19]....
        /*0208*/ 	.word	0x00000750
        /*020c*/ 	.word	0x000000ff
        /*0210*/ 	.word	0x000001f8
        /*0214*/ 	.short	0x0100
        /*0216*/ 	.byte	0x04
	.zero		1


	//   ....[20]....
        /*0218*/ 	.word	0x00000760
        /*021c*/ 	.word	0x000000ff
        /*0220*/ 	.word	0x00000050
        /*0224*/ 	.short	0x0100
        /*0226*/ 	.byte	0x04
	.zero		1


	//   ....[21]....
        /*0228*/ 	.word	0x00000770
        /*022c*/ 	.word	0x000000ff
        /*0230*/ 	.word	0x00000200
        /*0234*/ 	.short	0x0100
        /*0236*/ 	.byte	0x04
	.zero		1


	//   ....[22]....
        /*0238*/ 	.word	0x00000780
        /*023c*/ 	.word	0x000000ff
        /*0240*/ 	.word	0x00000058
        /*0244*/ 	.short	0x0100
        /*0246*/ 	.byte	0x04
	.zero		1


	//   ....[23]....
        /*0248*/ 	.word	0x00000790
        /*024c*/ 	.word	0x000000ff
        /*0250*/ 	.word	0x00000208
        /*0254*/ 	.short	0x0100
        /*0256*/ 	.byte	0x04
	.zero		1


	//   ....[24]....
        /*0258*/ 	.word	0x000007a0
        /*025c*/ 	.word	0x000000ff
        /*0260*/ 	.word	0x00000060
        /*0264*/ 	.short	0x0100
        /*0266*/ 	.byte	0x04
	.zero		1


	//   ....[25]....
        /*0268*/ 	.word	0x000007b0
        /*026c*/ 	.word	0x000000ff
        /*0270*/ 	.word	0x00000210
        /*0274*/ 	.short	0x0100
        /*0276*/ 	.byte	0x04
	.zero		1


	//   ....[26]....
        /*0278*/ 	.word	0x000007c0
        /*027c*/ 	.word	0x000000ff
        /*0280*/ 	.word	0x00000068
        /*0284*/ 	.short	0x0100
        /*0286*/ 	.byte	0x04
	.zero		1


	//   ....[27]....
        /*0288*/ 	.word	0x000007d0
        /*028c*/ 	.word	0x000000ff
        /*0290*/ 	.word	0x00000218
        /*0294*/ 	.short	0x0100
        /*0296*/ 	.byte	0x04
	.zero		1


	//   ....[28]....
        /*0298*/ 	.word	0x000007e0
        /*029c*/ 	.word	0x000000ff
        /*02a0*/ 	.word	0x00000070
        /*02a4*/ 	.short	0x0100
        /*02a6*/ 	.byte	0x04
	.zero		1


	//   ....[29]....
        /*02a8*/ 	.word	0x000007f0
        /*02ac*/ 	.word	0x000000ff
        /*02b0*/ 	.word	0x00000220
        /*02b4*/ 	.short	0x0100
        /*02b6*/ 	.byte	0x04
	.zero		1


	//   ....[30]....
        /*02b8*/ 	.word	0x00000800
        /*02bc*/ 	.word	0x000000ff
        /*02c0*/ 	.word	0x00000078
        /*02c4*/ 	.short	0x0100
        /*02c6*/ 	.byte	0x04
	.zero		1


	//   ....[31]....
        /*02c8*/ 	.word	0x00000810
        /*02cc*/ 	.word	0x000000ff
        /*02d0*/ 	.word	0x00000228
        /*02d4*/ 	.short	0x0100
        /*02d6*/ 	.byte	0x04
	.zero		1


	//   ....[32]....
        /*02d8*/ 	.word	0x00000820
        /*02dc*/ 	.word	0x000000ff
        /*02e0*/ 	.word	0x00000080
        /*02e4*/ 	.short	0x0100
        /*02e6*/ 	.byte	0x04
	.zero		1


	//   ....[33]....
        /*02e8*/ 	.word	0x00000830
        /*02ec*/ 	.word	0x000000ff
        /*02f0*/ 	.word	0x00000230
        /*02f4*/ 	.short	0x0100
        /*02f6*/ 	.byte	0x04
	.zero		1


	//   ....[34]....
        /*02f8*/ 	.word	0x00000840
        /*02fc*/ 	.word	0x000000ff
        /*0300*/ 	.word	0x00000088
        /*0304*/ 	.short	0x0100
        /*0306*/ 	.byte	0x04
	.zero		1


	//   ....[35]....
        /*0308*/ 	.word	0x00000850
        /*030c*/ 	.word	0x000000ff
        /*0310*/ 	.word	0x00000238
        /*0314*/ 	.short	0x0100
        /*0316*/ 	.byte	0x04
	.zero		1


	//   ....[36]....
        /*0318*/ 	.word	0x00000860
        /*031c*/ 	.word	0x000000ff
        /*0320*/ 	.word	0x00000090
        /*0324*/ 	.short	0x0100
        /*0326*/ 	.byte	0x04
	.zero		1


	//   ....[37]....
        /*0328*/ 	.word	0x00000870
        /*032c*/ 	.word	0x000000ff
        /*0330*/ 	.word	0x00000240
        /*0334*/ 	.short	0x0100
        /*0336*/ 	.byte	0x04
	.zero		1


	//   ....[38]....
        /*0338*/ 	.word	0x00000880
        /*033c*/ 	.word	0x000000ff
        /*0340*/ 	.word	0x00000098
        /*0344*/ 	.short	0x0100
        /*0346*/ 	.byte	0x04
	.zero		1


	//   ....[39]....
        /*0348*/ 	.word	0x00000890
        /*034c*/ 	.word	0x000000ff
        /*0350*/ 	.word	0x00000248
        /*0354*/ 	.short	0x0100
        /*0356*/ 	.byte	0x04
	.zero		1


	//   ....[40]....
        /*0358*/ 	.word	0x000008a0
        /*035c*/ 	.word	0x000000ff
        /*0360*/ 	.word	0x000000a0
        /*0364*/ 	.short	0x0100
        /*0366*/ 	.byte	0x04
	.zero		1


	//   ....[41]....
        /*0368*/ 	.word	0x000008b0
        /*036c*/ 	.word	0x000000ff
        /*0370*/ 	.word	0x00000250
        /*0374*/ 	.short	0x0100
        /*0376*/ 	.byte	0x04
	.zero		1


	//   ....[42]....
        /*0378*/ 	.word	0x000008c0
        /*037c*/ 	.word	0x000000ff
        /*0380*/ 	.word	0x000000a8
        /*0384*/ 	.short	0x0100
        /*0386*/ 	.byte	0x04
	.zero		1


	//   ....[43]....
        /*0388*/ 	.word	0x000008d0
        /*038c*/ 	.word	0x000000ff
        /*0390*/ 	.word	0x00000258
        /*0394*/ 	.short	0x0100
        /*0396*/ 	.byte	0x04
	.zero		1


	//   ....[44]....
        /*0398*/ 	.word	0x000008e0
        /*039c*/ 	.word	0x000000ff
        /*03a0*/ 	.word	0x000000b0
        /*03a4*/ 	.short	0x0100
        /*03a6*/ 	.byte	0x04
	.zero		1


	//   ....[45]....
        /*03a8*/ 	.word	0x000008f0
        /*03ac*/ 	.word	0x000000ff
        /*03b0*/ 	.word	0x00000260
        /*03b4*/ 	.short	0x0100
        /*03b6*/ 	.byte	0x04
	.zero		1


	//   ....[46]....
        /*03b8*/ 	.word	0x00000900
        /*03bc*/ 	.word	0x000000ff
        /*03c0*/ 	.word	0x000000b8
        /*03c4*/ 	.short	0x0100
        /*03c6*/ 	.byte	0x04
	.zero		1


	//   ....[47]....
        /*03c8*/ 	.word	0x00000910
        /*03cc*/ 	.word	0x000000ff
        /*03d0*/ 	.word	0x00000268
        /*03d4*/ 	.short	0x0100
        /*03d6*/ 	.byte	0x04
	.zero		1


	//   ....[48]....
        /*03d8*/ 	.word	0x00000920
        /*03dc*/ 	.word	0x000000ff
        /*03e0*/ 	.word	0x000000c0
        /*03e4*/ 	.short	0x0100
        /*03e6*/ 	.byte	0x04
	.zero		1


	//   ....[49]....
        /*03e8*/ 	.word	0x00000930
        /*03ec*/ 	.word	0x000000ff
        /*03f0*/ 	.word	0x00000270
        /*03f4*/ 	.short	0x0100
        /*03f6*/ 	.byte	0x04
	.zero		1


	//   ....[50]....
        /*03f8*/ 	.word	0x00000940
        /*03fc*/ 	.word	0x000000ff
        /*0400*/ 	.word	0x000000c8
        /*0404*/ 	.short	0x0100
        /*0406*/ 	.byte	0x04
	.zero		1


	//   ....[51]....
        /*0408*/ 	.word	0x00000950
        /*040c*/ 	.word	0x000000ff
        /*0410*/ 	.word	0x00000278
        /*0414*/ 	.short	0x0100
        /*0416*/ 	.byte	0x04
	.zero		1


	//   ....[52]....
        /*0418*/ 	.word	0x00000960
        /*041c*/ 	.word	0x000000ff
        /*0420*/ 	.word	0x000000d0
        /*0424*/ 	.short	0x0100
        /*0426*/ 	.byte	0x04
	.zero		1


	//   ....[53]....
        /*0428*/ 	.word	0x00000970
        /*042c*/ 	.word	0x000000ff
        /*0430*/ 	.word	0x00000280
        /*0434*/ 	.short	0x0100
        /*0436*/ 	.byte	0x04
	.zero		1


	//   ....[54]....
        /*0438*/ 	.word	0x00000980
        /*043c*/ 	.word	0x000000ff
        /*0440*/ 	.word	0x000000d8
        /*0444*/ 	.short	0x0100
        /*0446*/ 	.byte	0x04
	.zero		1


	//   ....[55]....
        /*0448*/ 	.word	0x00000990
        /*044c*/ 	.word	0x000000ff
        /*0450*/ 	.word	0x00000288
        /*0454*/ 	.short	0x0100
        /*0456*/ 	.byte	0x04
	.zero		1


	//   ....[56]....
        /*0458*/ 	.word	0x000009a0
        /*045c*/ 	.word	0x000000ff
        /*0460*/ 	.word	0x000000e0
        /*0464*/ 	.short	0x0100
        /*0466*/ 	.byte	0x04
	.zero		1


	//   ....[57]....
        /*0468*/ 	.word	0x000009b0
        /*046c*/ 	.word	0x000000ff
        /*0470*/ 	.word	0x00000290
        /*0474*/ 	.short	0x0100
        /*0476*/ 	.byte	0x04
	.zero		1


	//   ....[58]....
        /*0478*/ 	.word	0x000009c0
        /*047c*/ 	.word	0x000000ff
        /*0480*/ 	.word	0x000000e8
        /*0484*/ 	.short	0x0100
        /*0486*/ 	.byte	0x04
	.zero		1


	//   ....[59]....
        /*0488*/ 	.word	0x000009d0
        /*048c*/ 	.word	0x000000ff
        /*0490*/ 	.word	0x00000298
        /*0494*/ 	.short	0x0100
        /*0496*/ 	.byte	0x04
	.zero		1


	//   ....[60]....
        /*0498*/ 	.word	0x000009e0
        /*049c*/ 	.word	0x000000ff
        /*04a0*/ 	.word	0x000000f0
        /*04a4*/ 	.short	0x0100
        /*04a6*/ 	.byte	0x04
	.zero		1


	//   ....[61]....
        /*04a8*/ 	.word	0x000009f0
        /*04ac*/ 	.word	0x000000ff
        /*04b0*/ 	.word	0x000002a0
        /*04b4*/ 	.short	0x0100
        /*04b6*/ 	.byte	0x04
	.zero		1


	//   ....[62]....
        /*04b8*/ 	.word	0x00000a00
        /*04bc*/ 	.word	0x000000ff
        /*04c0*/ 	.word	0x000000f8
        /*04c4*/ 	.short	0x0100
        /*04c6*/ 	.byte	0x04
	.zero		1


	//   ....[63]....
        /*04c8*/ 	.word	0x00000a10
        /*04cc*/ 	.word	0x000000ff
        /*04d0*/ 	.word	0x000002a8
        /*04d4*/ 	.short	0x0100
        /*04d6*/ 	.byte	0x04
	.zero		1


	//   ....[64]....
        /*04d8*/ 	.word	0x00000a20
        /*04dc*/ 	.word	0x000000ff
        /*04e0*/ 	.word	0x00000100
        /*04e4*/ 	.short	0x0100
        /*04e6*/ 	.byte	0x04
	.zero		1


	//   ....[65]....
        /*04e8*/ 	.word	0x00000a30
        /*04ec*/ 	.word	0x000000ff
        /*04f0*/ 	.word	0x000002b0
        /*04f4*/ 	.short	0x0100
        /*04f6*/ 	.byte	0x04
	.zero		1


	//   ....[66]....
        /*04f8*/ 	.word	0x00000a40
        /*04fc*/ 	.word	0x000000ff
        /*0500*/ 	.word	0x00000108
        /*0504*/ 	.short	0x0100
        /*0506*/ 	.byte	0x04
	.zero		1


	//   ....[67]....
        /*0508*/ 	.word	0x00000a50
        /*050c*/ 	.word	0x000000ff
        /*0510*/ 	.word	0x000002b8
        /*0514*/ 	.short	0x0100
        /*0516*/ 	.byte	0x04
	.zero		1


	//   ....[68]....
        /*0518*/ 	.word	0x00000a60
        /*051c*/ 	.word	0x000000ff
        /*0520*/ 	.word	0x00000110
        /*0524*/ 	.short	0x0100
        /*0526*/ 	.byte	0x04
	.zero		1


	//   ....[69]....
        /*0528*/ 	.word	0x00000a70
        /*052c*/ 	.word	0x000000ff
        /*0530*/ 	.word	0x000002c0
        /*0534*/ 	.short	0x0100
        /*0536*/ 	.byte	0x04
	.zero		1


	//   ....[70]....
        /*0538*/ 	.word	0x00000a80
        /*053c*/ 	.word	0x000000ff
        /*0540*/ 	.word	0x00000118
        /*0544*/ 	.short	0x0100
        /*0546*/ 	.byte	0x04
	.zero		1


	//   ....[71]....
        /*0548*/ 	.word	0x00000a90
        /*054c*/ 	.word	0x000000ff
        /*0550*/ 	.word	0x000002c8
        /*0554*/ 	.short	0x0100
        /*0556*/ 	.byte	0x04
	.zero		1


	//   ....[72]....
        /*0558*/ 	.word	0x00000aa0
        /*055c*/ 	.word	0x000000ff
        /*0560*/ 	.word	0x00000120
        /*0564*/ 	.short	0x0100
        /*0566*/ 	.byte	0x04
	.zero		1


	//   ....[73]....
        /*0568*/ 	.word	0x00000ab0
        /*056c*/ 	.word	0x000000ff
        /*0570*/ 	.word	0x000002d0
        /*0574*/ 	.short	0x0100
        /*0576*/ 	.byte	0x04
	.zero		1


	//   ....[74]....
        /*0578*/ 	.word	0x00000ac0
        /*057c*/ 	.word	0x000000ff
        /*0580*/ 	.word	0x00000128
        /*0584*/ 	.short	0x0100
        /*0586*/ 	.byte	0x04
	.zero		1


	//   ....[75]....
        /*0588*/ 	.word	0x00000ad0
        /*058c*/ 	.word	0x000000ff
        /*0590*/ 	.word	0x000002d8
        /*0594*/ 	.short	0x0100
        /*0596*/ 	.byte	0x04
	.zero		1


	//   ....[76]....
        /*0598*/ 	.word	0x00000ae0
        /*059c*/ 	.word	0x000000ff
        /*05a0*/ 	.word	0x00000130
        /*05a4*/ 	.short	0x0100
        /*05a6*/ 	.byte	0x04
	.zero		1


	//   ....[77]....
        /*05a8*/ 	.word	0x00000af0
        /*05ac*/ 	.word	0x000000ff
        /*05b0*/ 	.word	0x000002e0
        /*05b4*/ 	.short	0x0100
        /*05b6*/ 	.byte	0x04
	.zero		1


	//   ....[78]....
        /*05b8*/ 	.word	0x00000b00
        /*05bc*/ 	.word	0x000000ff
        /*05c0*/ 	.word	0x00000138
        /*05c4*/ 	.short	0x0100
        /*05c6*/ 	.byte	0x04
	.zero		1


	//   ....[79]....
        /*05c8*/ 	.word	0x00000b10
        /*05cc*/ 	.word	0x000000ff
        /*05d0*/ 	.word	0x000002e8
        /*05d4*/ 	.short	0x0100
        /*05d6*/ 	.byte	0x04
	.zero		1


	//   ....[80]....
        /*05d8*/ 	.word	0x00000b20
        /*05dc*/ 	.word	0x000000ff
        /*05e0*/ 	.word	0x00000140
        /*05e4*/ 	.short	0x0100
        /*05e6*/ 	.byte	0x04
	.zero		1


	//   ....[81]....
        /*05e8*/ 	.word	0x00000b30
        /*05ec*/ 	.word	0x000000ff
        /*05f0*/ 	.word	0x000002f0
        /*05f4*/ 	.short	0x0100
        /*05f6*/ 	.byte	0x04
	.zero		1


	//   ....[82]....
        /*05f8*/ 	.word	0x00000b40
        /*05fc*/ 	.word	0x000000ff
        /*0600*/ 	.word	0x00000148
        /*0604*/ 	.short	0x0100
        /*0606*/ 	.byte	0x04
	.zero		1


	//   ....[83]....
        /*0608*/ 	.word	0x00000b50
        /*060c*/ 	.word	0x000000ff
        /*0610*/ 	.word	0x000002f8
        /*0614*/ 	.short	0x0100
        /*0616*/ 	.byte	0x04
	.zero		1


	//   ....[84]....
        /*0618*/ 	.word	0x00000b60
        /*061c*/ 	.word	0x000000ff
        /*0620*/ 	.word	0x00000150
        /*0624*/ 	.short	0x0100
        /*0626*/ 	.byte	0x04
	.zero		1


	//   ....[85]....
        /*0628*/ 	.word	0x00000b70
        /*062c*/ 	.word	0x000000ff
        /*0630*/ 	.word	0x00000300
        /*0634*/ 	.short	0x0100
        /*0636*/ 	.byte	0x04
	.zero		1


	//   ....[86]....
        /*0638*/ 	.word	0x00000b80
        /*063c*/ 	.word	0x000000ff
        /*0640*/ 	.word	0x00000158
        /*0644*/ 	.short	0x0100
        /*0646*/ 	.byte	0x04
	.zero		1


	//   ....[87]....
        /*0648*/ 	.word	0x00000b90
        /*064c*/ 	.word	0x000000ff
        /*0650*/ 	.word	0x00000308
        /*0654*/ 	.short	0x0100
        /*0656*/ 	.byte	0x04
	.zero		1


	//   ....[88]....
        /*0658*/ 	.word	0x00000ba0
        /*065c*/ 	.word	0x000000ff
        /*0660*/ 	.word	0x00000160
        /*0664*/ 	.short	0x0100
        /*0666*/ 	.byte	0x04
	.zero		1


	//   ....[89]....
        /*0668*/ 	.word	0x00000bb0
        /*066c*/ 	.word	0x000000ff
        /*0670*/ 	.word	0x00000310
        /*0674*/ 	.short	0x0100
        /*0676*/ 	.byte	0x04
	.zero		1


	//   ....[90]....
        /*0678*/ 	.word	0x00000bc0
        /*067c*/ 	.word	0x000000ff
        /*0680*/ 	.word	0x00000168
        /*0684*/ 	.short	0x0100
        /*0686*/ 	.byte	0x04
	.zero		1


	//   ....[91]....
        /*0688*/ 	.word	0x00000bd0
        /*068c*/ 	.word	0x000000ff
        /*0690*/ 	.word	0x00000318
        /*0694*/ 	.short	0x0100
        /*0696*/ 	.byte	0x04
	.zero		1


	//   ....[92]....
        /*0698*/ 	.word	0x00000be0
        /*069c*/ 	.word	0x000000ff
        /*06a0*/ 	.word	0x00000170
        /*06a4*/ 	.short	0x0100
        /*06a6*/ 	.byte	0x04
	.zero		1


	//   ....[93]....
        /*06a8*/ 	.word	0x00000bf0
        /*06ac*/ 	.word	0x000000ff
        /*06b0*/ 	.word	0x00000320
        /*06b4*/ 	.short	0x0100
        /*06b6*/ 	.byte	0x04
	.zero		1


	//   ....[94]....
        /*06b8*/ 	.word	0x00000c00
        /*06bc*/ 	.word	0x000000ff
        /*06c0*/ 	.word	0x00000178
        /*06c4*/ 	.short	0x0100
        /*06c6*/ 	.byte	0x04
	.zero		1


	//   ....[95]....
        /*06c8*/ 	.word	0x00000c10
        /*06cc*/ 	.word	0x000000ff
        /*06d0*/ 	.word	0x00000328
        /*06d4*/ 	.short	0x0100
        /*06d6*/ 	.byte	0x04
	.zero		1


	//   ....[96]....
        /*06d8*/ 	.word	0x00000c20
        /*06dc*/ 	.word	0x000000ff
        /*06e0*/ 	.word	0x00000180
        /*06e4*/ 	.short	0x0100
        /*06e6*/ 	.byte	0x04
	.zero		1


	//   ....[97]....
        /*06e8*/ 	.word	0x00000c30
        /*06ec*/ 	.word	0x000000ff
        /*06f0*/ 	.word	0x00000330
        /*06f4*/ 	.short	0x0100
        /*06f6*/ 	.byte	0x04
	.zero		1


	//   ....[98]....
        /*06f8*/ 	.word	0x00000c40
        /*06fc*/ 	.word	0x000000ff
        /*0700*/ 	.word	0x00000188
        /*0704*/ 	.short	0x0100
        /*0706*/ 	.byte	0x04
	.zero		1


	//   ....[99]....
        /*0708*/ 	.word	0x00000c50
        /*070c*/ 	.word	0x000000ff
        /*0710*/ 	.word	0x00000338
        /*0714*/ 	.short	0x0100
        /*0716*/ 	.byte	0x04
	.zero		1


	//   ....[100]....
        /*0718*/ 	.word	0x00000c60
        /*071c*/ 	.word	0x000000ff
        /*0720*/ 	.word	0x00000190
        /*0724*/ 	.short	0x0100
        /*0726*/ 	.byte	0x04
	.zero		1


	//   ....[101]....
        /*0728*/ 	.word	0x00000c70
        /*072c*/ 	.word	0x000000ff
        /*0730*/ 	.word	0x00000340
        /*0734*/ 	.short	0x0100
        /*0736*/ 	.byte	0x04
	.zero		1


	//   ....[102]....
        /*0738*/ 	.word	0x00000c80
        /*073c*/ 	.word	0x000000ff
        /*0740*/ 	.word	0x00000198
        /*0744*/ 	.short	0x0100
        /*0746*/ 	.byte	0x04
	.zero		1


	//   ....[103]....
        /*0748*/ 	.word	0x00000c90
        /*074c*/ 	.word	0x000000ff
        /*0750*/ 	.word	0x00000348
        /*0754*/ 	.short	0x0100
        /*0756*/ 	.byte	0x04
	.zero		1


	//   ....[104]....
        /*0758*/ 	.word	0x00000ca0
        /*075c*/ 	.word	0x000000ff
        /*0760*/ 	.word	0x000001a0
        /*0764*/ 	.short	0x0100
        /*0766*/ 	.byte	0x04
	.zero		1


	//   ....[105]....
        /*0768*/ 	.word	0x00000cb0
        /*076c*/ 	.word	0x000000ff
        /*0770*/ 	.word	0x00000350
        /*0774*/ 	.short	0x0100
        /*0776*/ 	.byte	0x04
	.zero		1


	//   ....[106]....
        /*0778*/ 	.word	0x00000cc0
        /*077c*/ 	.word	0x000000ff
        /*0780*/ 	.word	0x000001a8
        /*0784*/ 	.short	0x0100
        /*0786*/ 	.byte	0x04
	.zero		1


	//   ....[107]....
        /*0788*/ 	.word	0x00000cd0
        /*078c*/ 	.word	0x000000ff
        /*0790*/ 	.word	0x00000358
        /*0794*/ 	.short	0x0100
        /*0796*/ 	.byte	0x04
	.zero		1


	//   ....[108]....
        /*0798*/ 	.word	0x00000e10
        /*079c*/ 	.word	0x000000ff
        /*07a0*/ 	.word	0x00000360
        /*07a4*/ 	.short	0x0100
        /*07a6*/ 	.byte	0x04
	.zero		1


	//   ....[109]....
        /*07a8*/ 	.word	0x00000e20
        /*07ac*/ 	.word	0x000000ff
        /*07b0*/ 	.word	0x00000368
        /*07b4*/ 	.short	0x0100
        /*07b6*/ 	.byte	0x04
	.zero		1


	//   ....[110]....
        /*07b8*/ 	.word	0x00000f10
        /*07bc*/ 	.word	0x000000ff
        /*07c0*/ 	.word	0x00000370
        /*07c4*/ 	.short	0x0100
        /*07c6*/ 	.byte	0x06
	.zero		1


	//   ....[111]....
        /*07c8*/ 	.word	0x00000f20
        /*07cc*/ 	.word	0x000000ff
        /*07d0*/ 	.word	0x00000378
        /*07d4*/ 	.short	0x0100
        /*07d6*/ 	.byte	0x06
	.zero		1


	//   ....[112]....
        /*07d8*/ 	.word	0x00001060
        /*07dc*/ 	.word	0x000000ff
        /*07e0*/ 	.word	0x00000380
        /*07e4*/ 	.short	0x0100
        /*07e6*/ 	.byte	0x06
	.zero		1


	//   ....[113]....
        /*07e8*/ 	.word	0x00001070
        /*07ec*/ 	.word	0x000000ff
        /*07f0*/ 	.word	0x00000388
        /*07f4*/ 	.short	0x0100
        /*07f6*/ 	.byte	0x06
	.zero		1


	//   ....[114]....
        /*07f8*/ 	.word	0x000011c0
        /*07fc*/ 	.word	0x000000ff
        /*0800*/ 	.word	0x00000390
        /*0804*/ 	.short	0x0100
        /*0806*/ 	.byte	0x04
	.zero		1


	//   ....[115]....
        /*0808*/ 	.word	0x000011d0
        /*080c*/ 	.word	0x000000ff
        /*0810*/ 	.word	0x000003a0
        /*0814*/ 	.short	0x0100
        /*0816*/ 	.byte	0x04
	.zero		1


	//   ....[116]....
        /*0818*/ 	.word	0x000011e0
        /*081c*/ 	.word	0x000000ff
        /*0820*/ 	.word	0x00000398
        /*0824*/ 	.short	0x0100
        /*0826*/ 	.byte	0x04
	.zero		1


	//   ....[117]....
        /*0828*/ 	.word	0x000011f0
        /*082c*/ 	.word	0x000000ff
        /*0830*/ 	.word	0x000003a8
        /*0834*/ 	.short	0x0100
        /*0836*/ 	.byte	0x04
	.zero		1


	//   ....[118]....
        /*0838*/ 	.word	0x00001b70
        /*083c*/ 	.word	0x000000ff
        /*0840*/ 	.word	0x000001b0
        /*0844*/ 	.short	0x010a
        /*0846*/ 	.byte	0x04
	.zero		1


	//   ....[119]....
        /*0848*/ 	.word	0x00001e80
        /*084c*/ 	.word	0x000000ff
        /*0850*/ 	.word	0x000001b0
        /*0854*/ 	.short	0x010a
        /*0856*/ 	.byte	0x09
	.zero		1


	//   ....[120]....
        /*0858*/ 	.word	0x00001ff0
        /*085c*/ 	.word	0x000000ff
        /*0860*/ 	.word	0x000001b0
        /*0864*/ 	.short	0x010a
        /*0866*/ 	.byte	0x08
	.zero		1


	//   ....[121]....
        /*0868*/ 	.word	0x00002200
        /*086c*/ 	.word	0x000000ff
        /*0870*/ 	.word	0x00000378
        /*0874*/ 	.short	0x0101
        /*0876*/ 	.byte	0x24
	.zero		1


	//   ....[122]....
        /*0878*/ 	.word	0x00002230
        /*087c*/ 	.word	0x000000ff
        /*0880*/ 	.word	0x000001b0
        /*0884*/ 	.short	0x010a
        /*0886*/ 	.byte	0x04
	.zero		1


	//   ....[123]....
        /*0888*/ 	.word	0x00002510
        /*088c*/ 	.word	0x000000ff
        /*0890*/ 	.word	0x000001b0
        /*0894*/ 	.short	0x010a
        /*0896*/ 	.byte	0x09
	.zero		1


	//   ....[124]....
        /*0898*/ 	.word	0x00002680
        /*089c*/ 	.word	0x000000ff
        /*08a0*/ 	.word	0x000001b0
        /*08a4*/ 	.short	0x010a
        /*08a6*/ 	.byte	0x08
	.zero		1


	//   ....[125]....
        /*08a8*/ 	.word	0x000028a0
        /*08ac*/ 	.word	0x000000ff
        /*08b0*/ 	.word	0x00000380
        /*08b4*/ 	.short	0x010a
        /*08b6*/ 	.byte	0x24
	.zero		1


	//   ....[126]....
        /*08b8*/ 	.word	0x00002960
        /*08bc*/ 	.word	0x000000ff
        /*08c0*/ 	.word	0x00000000
        /*08c4*/ 	.short	0x0101
        /*08c6*/ 	.byte	0x04
	.zero		1


	//   ....[127]....
        /*08c8*/ 	.word	0x00002f60
        /*08cc*/ 	.word	0x000000ff
        /*08d0*/ 	.word	0x00000000
        /*08d4*/ 	.short	0x010a
        /*08d6*/ 	.byte	0x04
	.zero		1


	//   ....[128]....
        /*08d8*/ 	.word	0x00003000
        /*08dc*/ 	.word	0x000000ff
        /*08e0*/ 	.word	0x00000000
        /*08e4*/ 	.short	0x010a
        /*08e6*/ 	.byte	0x05
	.zero		1


	//   ....[129]....
        /*08e8*/ 	.word	0x000030a0
        /*08ec*/ 	.word	0x000000ff
        /*08f0*/ 	.word	0x00000000
        /*08f4*/ 	.short	0x010a
        /*08f6*/ 	.byte	0x05
	.zero		1


	//   ....[130]....
        /*08f8*/ 	.word	0x00003140
        /*08fc*/ 	.word	0x000000ff
        /*0900*/ 	.word	0x00000000
        /*0904*/ 	.short	0x010a
        /*0906*/ 	.byte	0x05
	.zero		1


	//   ....[131]....
        /*0908*/ 	.word	0x000031e0
        /*090c*/ 	.word	0x000000ff
        /*0910*/ 	.word	0x00000000
        /*0914*/ 	.short	0x010a
        /*0916*/ 	.byte	0x05
	.zero		1


	//   ....[132]....
        /*0918*/ 	.word	0x00003280
        /*091c*/ 	.word	0x000000ff
        /*0920*/ 	.word	0x00000000
        /*0924*/ 	.short	0x010a
        /*0926*/ 	.byte	0x05
	.zero		1


	//   ....[133]....
        /*0928*/ 	.word	0x00003320
        /*092c*/ 	.word	0x000000ff
        /*0930*/ 	.word	0x00000000
        /*0934*/ 	.short	0x010a
        /*0936*/ 	.byte	0x05
	.zero		1


	//   ....[134]....
        /*0938*/ 	.word	0x000033c0
        /*093c*/ 	.word	0x000000ff
        /*0940*/ 	.word	0x00000000
        /*0944*/ 	.short	0x010a
        /*0946*/ 	.byte	0x05
	.zero		1


	//   ....[135]....
        /*0948*/ 	.word	0x00003460
        /*094c*/ 	.word	0x000000ff
        /*0950*/ 	.word	0x00000000
        /*0954*/ 	.short	0x010a
        /*0956*/ 	.byte	0x05
	.zero		1


	//   ....[136]....
        /*0958*/ 	.word	0x00003500
        /*095c*/ 	.word	0x000000ff
        /*0960*/ 	.word	0x00000000
        /*0964*/ 	.short	0x010a
        /*0966*/ 	.byte	0x05
	.zero		1


	//   ....[137]....
        /*0968*/ 	.word	0x000035a0
        /*096c*/ 	.word	0x000000ff
        /*0970*/ 	.word	0x00000000
        /*0974*/ 	.short	0x010a
        /*0976*/ 	.byte	0x05
	.zero		1


	//   ....[138]....
        /*0978*/ 	.word	0x00003640
        /*097c*/ 	.word	0x000000ff
        /*0980*/ 	.word	0x00000000
        /*0984*/ 	.short	0x010a
        /*0986*/ 	.byte	0x05
	.zero		1


	//   ....[139]....
        /*0988*/ 	.word	0x000036e0
        /*098c*/ 	.word	0x000000ff
        /*0990*/ 	.word	0x00000000
        /*0994*/ 	.short	0x010a
        /*0996*/ 	.byte	0x05
	.zero		1


	//   ....[140]....
        /*0998*/ 	.word	0x00003780
        /*099c*/ 	.word	0x000000ff
        /*09a0*/ 	.word	0x00000000
        /*09a4*/ 	.short	0x010a
        /*09a6*/ 	.byte	0x05
	.zero		1


	//   ....[141]....
        /*09a8*/ 	.word	0x00003820
        /*09ac*/ 	.word	0x000000ff
        /*09b0*/ 	.word	0x00000000
        /*09b4*/ 	.short	0x010a
        /*09b6*/ 	.byte	0x05
	.zero		1


	//   ....[142]....
        /*09b8*/ 	.word	0x000038c0
        /*09bc*/ 	.word	0x000000ff
        /*09c0*/ 	.word	0x00000000
        /*09c4*/ 	.short	0x010a
        /*09c6*/ 	.byte	0x05
	.zero		1


	//   ....[143]....
        /*09c8*/ 	.word	0x00003960
        /*09cc*/ 	.word	0x000000ff
        /*09d0*/ 	.word	0x00000000
        /*09d4*/ 	.short	0x010a
        /*09d6*/ 	.byte	0x05
	.zero		1


	//   ....[144]....
        /*09d8*/ 	.word	0x00003a00
        /*09dc*/ 	.word	0x000000ff
        /*09e0*/ 	.word	0x00000000
        /*09e4*/ 	.short	0x010a
        /*09e6*/ 	.byte	0x05
	.zero		1


	//   ....[145]....
        /*09e8*/ 	.word	0x00003aa0
        /*09ec*/ 	.word	0x000000ff
        /*09f0*/ 	.word	0x00000000
        /*09f4*/ 	.short	0x010a
        /*09f6*/ 	.byte	0x05
	.zero		1


	//   ....[146]....
        /*09f8*/ 	.word	0x00003b40
        /*09fc*/ 	.word	0x000000ff
        /*0a00*/ 	.word	0x00000000
        /*0a04*/ 	.short	0x010a
        /*0a06*/ 	.byte	0x05
	.zero		1


	//   ....[147]....
        /*0a08*/ 	.word	0x00003be0
        /*0a0c*/ 	.word	0x000000ff
        /*0a10*/ 	.word	0x00000000
        /*0a14*/ 	.short	0x010a
        /*0a16*/ 	.byte	0x05
	.zero		1


	//   ....[148]....
        /*0a18*/ 	.word	0x00003c80
        /*0a1c*/ 	.word	0x000000ff
        /*0a20*/ 	.word	0x00000000
        /*0a24*/ 	.short	0x010a
        /*0a26*/ 	.byte	0x05
	.zero		1


	//   ....[149]....
        /*0a28*/ 	.word	0x00003d20
        /*0a2c*/ 	.word	0x000000ff
        /*0a30*/ 	.word	0x00000000
        /*0a34*/ 	.short	0x010a
        /*0a36*/ 	.byte	0x05
	.zero		1


	//   ....[150]....
        /*0a38*/ 	.word	0x00003dc0
        /*0a3c*/ 	.word	0x000000ff
        /*0a40*/ 	.word	0x00000000
        /*0a44*/ 	.short	0x010a
        /*0a46*/ 	.byte	0x05
	.zero		1


	//   ....[151]....
        /*0a48*/ 	.word	0x00003e60
        /*0a4c*/ 	.word	0x000000ff
        /*0a50*/ 	.word	0x00000000
        /*0a54*/ 	.short	0x010a
        /*0a56*/ 	.byte	0x05
	.zero		1


	//   ....[152]....
        /*0a58*/ 	.word	0x00003f00
        /*0a5c*/ 	.word	0x000000ff
        /*0a60*/ 	.word	0x00000000
        /*0a64*/ 	.short	0x010a
        /*0a66*/ 	.byte	0x05
	.zero		1


	//   ....[153]....
        /*0a68*/ 	.word	0x00003fa0
        /*0a6c*/ 	.word	0x000000ff
        /*0a70*/ 	.word	0x00000000
        /*0a74*/ 	.short	0x010a
        /*0a76*/ 	.byte	0x05
	.zero		1


	//   ....[154]....
        /*0a78*/ 	.word	0x00004040
        /*0a7c*/ 	.word	0x000000ff
        /*0a80*/ 	.word	0x00000000
        /*0a84*/ 	.short	0x010a
        /*0a86*/ 	.byte	0x05
	.zero		1


	//   ....[155]....
        /*0a88*/ 	.word	0x000040e0
        /*0a8c*/ 	.word	0x000000ff
        /*0a90*/ 	.word	0x00000000
        /*0a94*/ 	.short	0x010a
        /*0a96*/ 	.byte	0x05
	.zero		1


	//   ....[156]....
        /*0a98*/ 	.word	0x00004180
        /*0a9c*/ 	.word	0x000000ff
        /*0aa0*/ 	.word	0x00000000
        /*0aa4*/ 	.short	0x010a
        /*0aa6*/ 	.byte	0x05
	.zero		1


	//   ....[157]....
        /*0aa8*/ 	.word	0x00004220
        /*0aac*/ 	.word	0x000000ff
        /*0ab0*/ 	.word	0x00000000
        /*0ab4*/ 	.short	0x010a
        /*0ab6*/ 	.byte	0x05
	.zero		1


	//   ....[158]....
        /*0ab8*/ 	.word	0x000042c0
        /*0abc*/ 	.word	0x000000ff
        /*0ac0*/ 	.word	0x00000000
        /*0ac4*/ 	.short	0x010a
        /*0ac6*/ 	.byte	0x05
	.zero		1


	//   ....[159]....
        /*0ac8*/ 	.word	0x00004360
        /*0acc*/ 	.word	0x000000ff
        /*0ad0*/ 	.word	0x00000000
        /*0ad4*/ 	.short	0x010a
        /*0ad6*/ 	.byte	0x05
	.zero		1


	//   ....[160]....
        /*0ad8*/ 	.word	0x00004400
        /*0adc*/ 	.word	0x000000ff
        /*0ae0*/ 	.word	0x00000000
        /*0ae4*/ 	.short	0x010a
        /*0ae6*/ 	.byte	0x05
	.zero		1


	//   ....[161]....
        /*0ae8*/ 	.word	0x000044a0
        /*0aec*/ 	.word	0x000000ff
        /*0af0*/ 	.word	0x00000000
        /*0af4*/ 	.short	0x010a
        /*0af6*/ 	.byte	0x05
	.zero		1


	//   ....[162]....
        /*0af8*/ 	.word	0x00004540
        /*0afc*/ 	.word	0x000000ff
        /*0b00*/ 	.word	0x00000000
        /*0b04*/ 	.short	0x010a
        /*0b06*/ 	.byte	0x05
	.zero		1


	//   ....[163]....
        /*0b08*/ 	.word	0x000045e0
        /*0b0c*/ 	.word	0x000000ff
        /*0b10*/ 	.word	0x00000000
        /*0b14*/ 	.short	0x010a
        /*0b16*/ 	.byte	0x05
	.zero		1


	//   ....[164]....
        /*0b18*/ 	.word	0x00004680
        /*0b1c*/ 	.word	0x000000ff
        /*0b20*/ 	.word	0x00000000
        /*0b24*/ 	.short	0x010a
        /*0b26*/ 	.byte	0x05
	.zero		1


	//   ....[165]....
        /*0b28*/ 	.word	0x00004720
        /*0b2c*/ 	.word	0x000000ff
        /*0b30*/ 	.word	0x00000000
        /*0b34*/ 	.short	0x010a
        /*0b36*/ 	.byte	0x05
	.zero		1


	//   ....[166]....
        /*0b38*/ 	.word	0x000047c0
        /*0b3c*/ 	.word	0x000000ff
        /*0b40*/ 	.word	0x00000000
        /*0b44*/ 	.short	0x010a
        /*0b46*/ 	.byte	0x05
	.zero		1


	//   ....[167]....
        /*0b48*/ 	.word	0x00004860
        /*0b4c*/ 	.word	0x000000ff
        /*0b50*/ 	.word	0x00000000
        /*0b54*/ 	.short	0x010a
        /*0b56*/ 	.byte	0x05
	.zero		1


	//   ....[168]....
        /*0b58*/ 	.word	0x00004900
        /*0b5c*/ 	.word	0x000000ff
        /*0b60*/ 	.word	0x00000000
        /*0b64*/ 	.short	0x010a
        /*0b66*/ 	.byte	0x05
	.zero		1


	//   ....[169]....
        /*0b68*/ 	.word	0x000049a0
        /*0b6c*/ 	.word	0x000000ff
        /*0b70*/ 	.word	0x00000000
        /*0b74*/ 	.short	0x010a
        /*0b76*/ 	.byte	0x05
	.zero		1


	//   ....[170]....
        /*0b78*/ 	.word	0x00004a40
        /*0b7c*/ 	.word	0x000000ff
        /*0b80*/ 	.word	0x00000000
        /*0b84*/ 	.short	0x010a
        /*0b86*/ 	.byte	0x05
	.zero		1


	//   ....[171]....
        /*0b88*/ 	.word	0x00004ae0
        /*0b8c*/ 	.word	0x000000ff
        /*0b90*/ 	.word	0x00000000
        /*0b94*/ 	.short	0x010a
        /*0b96*/ 	.byte	0x05
	.zero		1


	//   ....[172]....
        /*0b98*/ 	.word	0x00004b80
        /*0b9c*/ 	.word	0x000000ff
        /*0ba0*/ 	.word	0x00000000
        /*0ba4*/ 	.short	0x010a
        /*0ba6*/ 	.byte	0x05
	.zero		1


	//   ....[173]....
        /*0ba8*/ 	.word	0x00004c20
        /*0bac*/ 	.word	0x000000ff
        /*0bb0*/ 	.word	0x00000000
        /*0bb4*/ 	.short	0x010a
        /*0bb6*/ 	.byte	0x05
	.zero		1


	//   ....[174]....
        /*0bb8*/ 	.word	0x00004cc0
        /*0bbc*/ 	.word	0x000000ff
        /*0bc0*/ 	.word	0x00000000
        /*0bc4*/ 	.short	0x010a
        /*0bc6*/ 	.byte	0x05
	.zero		1


	//   ....[175]....
        /*0bc8*/ 	.word	0x00004d60
        /*0bcc*/ 	.word	0x000000ff
        /*0bd0*/ 	.word	0x00000000
        /*0bd4*/ 	.short	0x010a
        /*0bd6*/ 	.byte	0x05
	.zero		1


	//   ....[176]....
        /*0bd8*/ 	.word	0x00004e00
        /*0bdc*/ 	.word	0x000000ff
        /*0be0*/ 	.word	0x00000000
        /*0be4*/ 	.short	0x010a
        /*0be6*/ 	.byte	0x05
	.zero		1


	//   ....[177]....
        /*0be8*/ 	.word	0x00004ea0
        /*0bec*/ 	.word	0x000000ff
        /*0bf0*/ 	.word	0x00000000
        /*0bf4*/ 	.short	0x010a
        /*0bf6*/ 	.byte	0x05
	.zero		1


	//   ....[178]....
        /*0bf8*/ 	.word	0x00004f40
        /*0bfc*/ 	.word	0x000000ff
        /*0c00*/ 	.word	0x00000000
        /*0c04*/ 	.short	0x010a
        /*0c06*/ 	.byte	0x05
	.zero		1


	//   ....[179]....
        /*0c08*/ 	.word	0x00004fe0
        /*0c0c*/ 	.word	0x000000ff
        /*0c10*/ 	.word	0x00000000
        /*0c14*/ 	.short	0x010a
        /*0c16*/ 	.byte	0x05
	.zero		1


	//   ....[180]....
        /*0c18*/ 	.word	0x00005090
        /*0c1c*/ 	.word	0x00000000
        /*0c20*/ 	.word	0x00000000
        /*0c24*/ 	.short	0x010a
        /*0c26*/ 	.byte	0xff
	.zero		1


	//   ....[181]....
        /*0c28*/ 	.word	0x000051e0
        /*0c2c*/ 	.word	0x000000ff
        /*0c30*/ 	.word	0x00000388
        /*0c34*/ 	.short	0x010a
        /*0c36*/ 	.byte	0x04
	.zero		1


	//   ....[182]....
        /*0c38*/ 	.word	0x00005280
        /*0c3c*/ 	.word	0x000000ff
        /*0c40*/ 	.word	0x00000380
        /*0c44*/ 	.short	0x010a
        /*0c46*/ 	.byte	0x04
	.zero		1


	//   ....[183]....
        /*0c48*/ 	.word	0x00005320
        /*0c4c*/ 	.word	0x000000ff
        /*0c50*/ 	.word	0x00000000
        /*0c54*/ 	.short	0x0101
        /*0c56*/ 	.byte	0x05
	.zero		1


	//   ....[184]....
        /*0c58*/ 	.word	0x00005360
        /*0c5c*/ 	.word	0x000000ff
        /*0c60*/ 	.word	0x00000388
        /*0c64*/ 	.short	0x0106
        /*0c66*/ 	.byte	0x04
	.zero		1


	//   ....[185]....
        /*0c68*/ 	.word	0x000053a0
        /*0c6c*/ 	.word	0x00000000
        /*0c70*/ 	.word	0x00000388
        /*0c74*/ 	.short	0x010a
        /*0c76*/ 	.byte	0xff
	.zero		1


	//   ....[186]....
        /*0c78*/ 	.word	0x000058a0
        /*0c7c*/ 	.word	0x000000ff
        /*0c80*/ 	.word	0x00000380
        /*0c84*/ 	.short	0x010a
        /*0c86*/ 	.byte	0x0e
	.zero		1


	//   ....[187]....
        /*0c88*/ 	.word	0x00005950
        /*0c8c*/ 	.word	0x000000ff
        /*0c90*/ 	.word	0x00000000
        /*0c94*/ 	.short	0x0101
        /*0c96*/ 	.byte	0x16
	.zero		1


	//   ....[188]....
        /*0c98*/ 	.word	0x00005960
        /*0c9c*/ 	.word	0x000000ff
        /*0ca0*/ 	.word	0x000003a0
        /*0ca4*/ 	.short	0x010a
        /*0ca6*/ 	.byte	0x12
	.zero		1


	//   ....[189]....
        /*0ca8*/ 	.word	0x00005a10
        /*0cac*/ 	.word	0x000000ff
        /*0cb0*/ 	.word	0x00000000
        /*0cb4*/ 	.short	0x010a
        /*0cb6*/ 	.byte	0x04
	.zero		1


	//   ....[190]....
        /*0cb8*/ 	.word	0x00005a60
        /*0cbc*/ 	.word	0x000000ff
        /*0cc0*/ 	.word	0x00000000
        /*0cc4*/ 	.short	0x010a
        /*0cc6*/ 	.byte	0x0b
	.zero		1


	//   ....[191]....
        /*0cc8*/ 	.word	0x00005ba0
        /*0ccc*/ 	.word	0x000000ff
        /*0cd0*/ 	.word	0x00000000
        /*0cd4*/ 	.short	0x010a
        /*0cd6*/ 	.byte	0x05
	.zero		1


	//   ....[192]....
        /*0cd8*/ 	.word	0x00005d70
        /*0cdc*/ 	.word	0x000000ff
        /*0ce0*/ 	.word	0x00000000
        /*0ce4*/ 	.short	0x010a
        /*0ce6*/ 	.byte	0x04
	.zero		1


	//   ....[193]....
        /*0ce8*/ 	.word	0x00005e00
        /*0cec*/ 	.word	0x000000ff
        /*0cf0*/ 	.word	0x00000000
        /*0cf4*/ 	.short	0x010a
        /*0cf6*/ 	.byte	0x04
	.zero		1


	//   ....[194]....
        /*0cf8*/ 	.word	0x00006300
        /*0cfc*/ 	.word	0x000000ff
        /*0d00*/ 	.word	0x00000380
        /*0d04*/ 	.short	0x010a
        /*0d06*/ 	.byte	0x1c
	.zero		1


	//   ....[195]....
        /*0d08*/ 	.word	0x000063a0
        /*0d0c*/ 	.word	0x000000ff
        /*0d10*/ 	.word	0x00000000
        /*0d14*/ 	.short	0x0101
        /*0d16*/ 	.byte	0x25
	.zero		1


	//   ....[196]....
        /*0d18*/ 	.word	0x000068d0
        /*0d1c*/ 	.word	0x000000ff
        /*0d20*/ 	.word	0x00000378
        /*0d24*/ 	.short	0x010a
        /*0d26*/ 	.byte	0x1c
	.zero		1


	//   ....[197]....
        /*0d28*/ 	.word	0x00006a40
        /*0d2c*/ 	.word	0x000000ff
        /*0d30*/ 	.word	0x00000368
        /*0d34*/ 	.short	0x010a
        /*0d36*/ 	.byte	0x1c
	.zero		1


	//   ....[198]....
        /*0d38*/ 	.word	0x00006da0
        /*0d3c*/ 	.word	0x000000ff
        /*0d40*/ 	.word	0x00000360
        /*0d44*/ 	.short	0x010b
        /*0d46*/ 	.byte	0x1c
	.zero		1


	//   ....[199]....
        /*0d48*/ 	.word	0x00006db0
        /*0d4c*/ 	.word	0x000000ff
        /*0d50*/ 	.word	0x00000000
        /*0d54*/ 	.short	0x0101
        /*0d56*/ 	.byte	0x26
	.zero		1


	//   ....[200]....
        /*0d58*/ 	.word	0x00006df0
        /*0d5c*/ 	.word	0x00000000
        /*0d60*/ 	.word	0x00000368
        /*0d64*/ 	.short	0x010a
        /*0d66*/ 	.byte	0xff
	.zero		1


	//   ....[201]....
        /*0d68*/ 	.word	0x00007150
        /*0d6c*/ 	.word	0x000000ff
        /*0d70*/ 	.word	0x00000380
        /*0d74*/ 	.short	0x010a
        /*0d76*/ 	.byte	0x2b
	.zero		1


	//   ....[202]....
        /*0d78*/ 	.word	0x00007220
        /*0d7c*/ 	.word	0x000000ff
        /*0d80*/ 	.word	0x00000000
        /*0d84*/ 	.short	0x0101
        /*0d86*/ 	.byte	0x04
	.zero		1


	//   ....[203]....
        /*0d88*/ 	.word	0x00007d30
        /*0d8c*/ 	.word	0x000000ff
        /*0d90*/ 	.word	0x00000360
        /*0d94*/ 	.short	0x010a
        /*0d96*/ 	.byte	0x2b
	.zero		1


	//   ....[204]....
        /*0d98*/ 	.word	0x00007d50
        /*0d9c*/ 	.word	0x00000016
        /*0da0*/ 	.word	0x00000390
        /*0da4*/ 	.short	0x010a
        /*0da6*/ 	.byte	0xff
	.zero		1


	//   ....[205]....
        /*0da8*/ 	.word	0x00007ea0
        /*0dac*/ 	.word	0x000000ff
        /*0db0*/ 	.word	0x00000360
        /*0db4*/ 	.short	0x010a
        /*0db6*/ 	.byte	0x2b
	.zero		1


	//   ....[206]....
        /*0db8*/ 	.word	0x00007f90
        /*0dbc*/ 	.word	0x000000ff
        /*0dc0*/ 	.word	0x00000000
        /*0dc4*/ 	.short	0x0101
        /*0dc6*/ 	.byte	0x04
	.zero		1


	//   ....[207]....
        /*0dc8*/ 	.word	0x00007ff0
        /*0dcc*/ 	.word	0x00000016
        /*0dd0*/ 	.word	0x00000390
        /*0dd4*/ 	.short	0x010a
        /*0dd6*/ 	.byte	0xff
	.zero		1


	//   ....[208]....
        /*0dd8*/ 	.word	0x00008480
        /*0ddc*/ 	.word	0x000000ff
        /*0de0*/ 	.word	0x00000000
        /*0de4*/ 	.short	0x0101
        /*0de6*/ 	.byte	0x04
	.zero		1


	//   ....[209]....
        /*0de8*/ 	.word	0x00008db0
        /*0dec*/ 	.word	0x00000000
        /*0df0*/ 	.word	0x000001b0
        /*0df4*/ 	.short	0x010a
        /*0df6*/ 	.byte	0xff
	.zero		1


	//   ....[210]....
        /*0df8*/ 	.word	0x00008e10
        /*0dfc*/ 	.word	0x00000000
        /*0e00*/ 	.word	0x000001b0
        /*0e04*/ 	.short	0x010a
        /*0e06*/ 	.byte	0xff
	.zero		1


	//   ....[211]....
        /*0e08*/ 	.word	0x00008e70
        /*0e0c*/ 	.word	0x00000000
        /*0e10*/ 	.word	0x00000380
        /*0e14*/ 	.short	0x010a
        /*0e16*/ 	.byte	0xff
	.zero		1


	//   ....[212]....
        /*0e18*/ 	.word	0x00008ed0
        /*0e1c*/ 	.word	0x00000000
        /*0e20*/ 	.word	0x00000000
        /*0e24*/ 	.short	0x010a
        /*0e26*/ 	.byte	0xff
	.zero		1


	//   ....[213]....
        /*0e28*/ 	.word	0x00008f30
        /*0e2c*/ 	.word	0x00000000
        /*0e30*/ 	.word	0x00000000
        /*0e34*/ 	.short	0x010a
        /*0e36*/ 	.byte	0xff
	.zero		1


	//   ....[214]....
        /*0e38*/ 	.word	0x00008f90
        /*0e3c*/ 	.word	0x00000000
        /*0e40*/ 	.word	0x00000000
        /*0e44*/ 	.short	0x010a
        /*0e46*/ 	.byte	0xff
	.zero		1


	//   ....[215]....
        /*0e48*/ 	.word	0x00008ff0
        /*0e4c*/ 	.word	0x00000000
        /*0e50*/ 	.word	0x00000000
        /*0e54*/ 	.short	0x010a
        /*0e56*/ 	.byte	0xff
	.zero		1


	//   ....[216]....
        /*0e58*/ 	.word	0x00009050
        /*0e5c*/ 	.word	0x00000000
        /*0e60*/ 	.word	0x00000000
        /*0e64*/ 	.short	0x010a
        /*0e66*/ 	.byte	0xff
	.zero		1


	//   ....[217]....
        /*0e68*/ 	.word	0x000090b0
        /*0e6c*/ 	.word	0x00000000
        /*0e70*/ 	.word	0x00000000
        /*0e74*/ 	.short	0x010a
        /*0e76*/ 	.byte	0xff
	.zero		1


	//   ....[218]....
        /*0e78*/ 	.word	0x00009110
        /*0e7c*/ 	.word	0x00000000
        /*0e80*/ 	.word	0x00000000
        /*0e84*/ 	.short	0x010a
        /*0e86*/ 	.byte	0xff
	.zero		1


	//   ....[219]....
        /*0e88*/ 	.word	0x00009170
        /*0e8c*/ 	.word	0x00000000
        /*0e90*/ 	.word	0x00000000
        /*0e94*/ 	.short	0x010a
        /*0e96*/ 	.byte	0xff
	.zero		1


	//   ....[220]....
        /*0e98*/ 	.word	0x000091d0
        /*0e9c*/ 	.word	0x00000000
        /*0ea0*/ 	.word	0x00000000
        /*0ea4*/ 	.short	0x010a
        /*0ea6*/ 	.byte	0xff
	.zero		1


	//   ....[221]....
        /*0ea8*/ 	.word	0x00009230
        /*0eac*/ 	.word	0x00000000
        /*0eb0*/ 	.word	0x00000000
        /*0eb4*/ 	.short	0x010a
        /*0eb6*/ 	.byte	0xff
	.zero		1


	//   ....[222]....
        /*0eb8*/ 	.word	0x00009290
        /*0ebc*/ 	.word	0x00000000
        /*0ec0*/ 	.word	0x00000000
        /*0ec4*/ 	.short	0x010a
        /*0ec6*/ 	.byte	0xff
	.zero		1


	//   ....[223]....
        /*0ec8*/ 	.word	0x000092f0
        /*0ecc*/ 	.word	0x00000000
        /*0ed0*/ 	.word	0x00000000
        /*0ed4*/ 	.short	0x010a
        /*0ed6*/ 	.byte	0xff
	.zero		1


	//   ....[224]....
        /*0ed8*/ 	.word	0x00009350
        /*0edc*/ 	.word	0x00000000
        /*0ee0*/ 	.word	0x00000000
        /*0ee4*/ 	.short	0x010a
        /*0ee6*/ 	.byte	0xff
	.zero		1


	//   ....[225]....
        /*0ee8*/ 	.word	0x000093b0
        /*0eec*/ 	.word	0x00000000
        /*0ef0*/ 	.word	0x00000000
        /*0ef4*/ 	.short	0x010a
        /*0ef6*/ 	.byte	0xff
	.zero		1


	//   ....[226]....
        /*0ef8*/ 	.word	0x00009410
        /*0efc*/ 	.word	0x00000000
        /*0f00*/ 	.word	0x00000000
        /*0f04*/ 	.short	0x010a
        /*0f06*/ 	.byte	0xff
	.zero		1


	//   ....[227]....
        /*0f08*/ 	.word	0x00009470
        /*0f0c*/ 	.word	0x00000000
        /*0f10*/ 	.word	0x00000000
        /*0f14*/ 	.short	0x010a
        /*0f16*/ 	.byte	0xff
	.zero		1


	//   ....[228]....
        /*0f18*/ 	.word	0x000094d0
        /*0f1c*/ 	.word	0x00000000
        /*0f20*/ 	.word	0x00000000
        /*0f24*/ 	.short	0x010a
        /*0f26*/ 	.byte	0xff
	.zero		1


	//   ....[229]....
        /*0f28*/ 	.word	0x00009530
        /*0f2c*/ 	.word	0x00000000
        /*0f30*/ 	.word	0x00000000
        /*0f34*/ 	.short	0x010a
        /*0f36*/ 	.byte	0xff
	.zero		1


	//   ....[230]....
        /*0f38*/ 	.word	0x00009590
        /*0f3c*/ 	.word	0x00000000
        /*0f40*/ 	.word	0x00000000
        /*0f44*/ 	.short	0x010a
        /*0f46*/ 	.byte	0xff
	.zero		1


	//   ....[231]....
        /*0f48*/ 	.word	0x000095f0
        /*0f4c*/ 	.word	0x00000000
        /*0f50*/ 	.word	0x00000000
        /*0f54*/ 	.short	0x010a
        /*0f56*/ 	.byte	0xff
	.zero		1


	//   ....[232]....
        /*0f58*/ 	.word	0x00009650
        /*0f5c*/ 	.word	0x00000000
        /*0f60*/ 	.word	0x00000000
        /*0f64*/ 	.short	0x010a
        /*0f66*/ 	.byte	0xff
	.zero		1


	//   ....[233]....
        /*0f68*/ 	.word	0x000096b0
        /*0f6c*/ 	.word	0x00000000
        /*0f70*/ 	.word	0x00000000
        /*0f74*/ 	.short	0x010a
        /*0f76*/ 	.byte	0xff
	.zero		1


	//   ....[234]....
        /*0f78*/ 	.word	0x00009710
        /*0f7c*/ 	.word	0x00000000
        /*0f80*/ 	.word	0x00000000
        /*0f84*/ 	.short	0x010a
        /*0f86*/ 	.byte	0xff
	.zero		1


	//   ....[235]....
        /*0f88*/ 	.word	0x00009770
        /*0f8c*/ 	.word	0x00000000
        /*0f90*/ 	.word	0x00000000
        /*0f94*/ 	.short	0x010a
        /*0f96*/ 	.byte	0xff
	.zero		1


	//   ....[236]....
        /*0f98*/ 	.word	0x000097d0
        /*0f9c*/ 	.word	0x00000000
        /*0fa0*/ 	.word	0x00000000
        /*0fa4*/ 	.short	0x010a
        /*0fa6*/ 	.byte	0xff
	.zero		1


	//   ....[237]....
        /*0fa8*/ 	.word	0x00009830
        /*0fac*/ 	.word	0x00000000
        /*0fb0*/ 	.word	0x00000000
        /*0fb4*/ 	.short	0x010a
        /*0fb6*/ 	.byte	0xff
	.zero		1


	//   ....[238]....
        /*0fb8*/ 	.word	0x00009890
        /*0fbc*/ 	.word	0x00000000
        /*0fc0*/ 	.word	0x00000000
        /*0fc4*/ 	.short	0x010a
        /*0fc6*/ 	.byte	0xff
	.zero		1


	//   ....[239]....
        /*0fc8*/ 	.word	0x000098f0
        /*0fcc*/ 	.word	0x00000000
        /*0fd0*/ 	.word	0x00000000
        /*0fd4*/ 	.short	0x010a
        /*0fd6*/ 	.byte	0xff
	.zero		1


	//   ....[240]....
        /*0fd8*/ 	.word	0x00009950
        /*0fdc*/ 	.word	0x00000000
        /*0fe0*/ 	.word	0x00000000
        /*0fe4*/ 	.short	0x010a
        /*0fe6*/ 	.byte	0xff
	.zero		1


	//   ....[241]....
        /*0fe8*/ 	.word	0x000099b0
        /*0fec*/ 	.word	0x00000000
        /*0ff0*/ 	.word	0x00000000
        /*0ff4*/ 	.short	0x010a
        /*0ff6*/ 	.byte	0xff
	.zero		1


	//   ....[242]....
        /*0ff8*/ 	.word	0x00009a10
        /*0ffc*/ 	.word	0x00000000
        /*1000*/ 	.word	0x00000000
        /*1004*/ 	.short	0x010a
        /*1006*/ 	.byte	0xff
	.zero		1


	//   ....[243]....
        /*1008*/ 	.word	0x00009a70
        /*100c*/ 	.word	0x00000000
        /*1010*/ 	.word	0x00000000
        /*1014*/ 	.short	0x010a
        /*1016*/ 	.byte	0xff
	.zero		1


	//   ....[244]....
        /*1018*/ 	.word	0x00009ad0
        /*101c*/ 	.word	0x00000000
        /*1020*/ 	.word	0x00000000
        /*1024*/ 	.short	0x010a
        /*1026*/ 	.byte	0xff
	.zero		1


	//   ....[245]....
        /*1028*/ 	.word	0x00009b30
        /*102c*/ 	.word	0x00000000
        /*1030*/ 	.word	0x00000000
        /*1034*/ 	.short	0x010a
        /*1036*/ 	.byte	0xff
	.zero		1


	//   ....[246]....
        /*1038*/ 	.word	0x00009b90
        /*103c*/ 	.word	0x00000000
        /*1040*/ 	.word	0x00000000
        /*1044*/ 	.short	0x010a
        /*1046*/ 	.byte	0xff
	.zero		1


	//   ....[247]....
        /*1048*/ 	.word	0x00009bf0
        /*104c*/ 	.word	0x00000000
        /*1050*/ 	.word	0x00000000
        /*1054*/ 	.short	0x010a
        /*1056*/ 	.byte	0xff
	.zero		1


	//   ....[248]....
        /*1058*/ 	.word	0x00009c50
        /*105c*/ 	.word	0x00000000
        /*1060*/ 	.word	0x00000000
        /*1064*/ 	.short	0x010a
        /*1066*/ 	.byte	0xff
	.zero		1


	//   ....[249]....
        /*1068*/ 	.word	0x00009cb0
        /*106c*/ 	.word	0x00000000
        /*1070*/ 	.word	0x00000000
        /*1074*/ 	.short	0x010a
        /*1076*/ 	.byte	0xff
	.zero		1


	//   ....[250]....
        /*1078*/ 	.word	0x00009d10
        /*107c*/ 	.word	0x00000000
        /*1080*/ 	.word	0x00000000
        /*1084*/ 	.short	0x010a
        /*1086*/ 	.byte	0xff
	.zero		1


	//   ....[251]....
        /*1088*/ 	.word	0x00009d70
        /*108c*/ 	.word	0x00000000
        /*1090*/ 	.word	0x00000000
        /*1094*/ 	.short	0x010a
        /*1096*/ 	.byte	0xff
	.zero		1


	//   ....[252]....
        /*1098*/ 	.word	0x00009dd0
        /*109c*/ 	.word	0x00000000
        /*10a0*/ 	.word	0x00000000
        /*10a4*/ 	.short	0x010a
        /*10a6*/ 	.byte	0xff
	.zero		1


	//   ....[253]....
        /*10a8*/ 	.word	0x00009e30
        /*10ac*/ 	.word	0x00000000
        /*10b0*/ 	.word	0x00000000
        /*10b4*/ 	.short	0x010a
        /*10b6*/ 	.byte	0xff
	.zero		1


	//   ....[254]....
        /*10b8*/ 	.word	0x00009e90
        /*10bc*/ 	.word	0x00000000
        /*10c0*/ 	.word	0x00000000
        /*10c4*/ 	.short	0x010a
        /*10c6*/ 	.byte	0xff
	.zero		1


	//   ....[255]....
        /*10c8*/ 	.word	0x00009ef0
        /*10cc*/ 	.word	0x00000000
        /*10d0*/ 	.word	0x00000000
        /*10d4*/ 	.short	0x010a
        /*10d6*/ 	.byte	0xff
	.zero		1


	//   ....[0]....
        /*10d8*/ 	.word	0x00009f50
        /*10dc*/ 	.word	0x00000000
        /*10e0*/ 	.word	0x00000000
        /*10e4*/ 	.short	0x010a
        /*10e6*/ 	.byte	0xff
	.zero		1


	//   ....[1]....
        /*10e8*/ 	.word	0x00009fb0
        /*10ec*/ 	.word	0x00000000
        /*10f0*/ 	.word	0x00000000
        /*10f4*/ 	.short	0x010a
        /*10f6*/ 	.byte	0xff
	.zero		1


	//   ....[2]....
        /*10f8*/ 	.word	0x0000a010
        /*10fc*/ 	.word	0x00000000
        /*1100*/ 	.word	0x00000000
        /*1104*/ 	.short	0x010a
        /*1106*/ 	.byte	0xff
	.zero		1


	//   ....[3]....
        /*1108*/ 	.word	0x0000a070
        /*110c*/ 	.word	0x00000000
        /*1110*/ 	.word	0x00000000
        /*1114*/ 	.short	0x010a
        /*1116*/ 	.byte	0xff
	.zero		1


	//   ....[4]....
        /*1118*/ 	.word	0x0000a0d0
        /*111c*/ 	.word	0x00000000
        /*1120*/ 	.word	0x00000000
        /*1124*/ 	.short	0x010a
        /*1126*/ 	.byte	0xff
	.zero		1


	//   ....[5]....
        /*1128*/ 	.word	0x0000a130
        /*112c*/ 	.word	0x00000000
        /*1130*/ 	.word	0x00000000
        /*1134*/ 	.short	0x010a
        /*1136*/ 	.byte	0xff
	.zero		1


	//   ....[6]....
        /*1138*/ 	.word	0x0000a190
        /*113c*/ 	.word	0x00000000
        /*1140*/ 	.word	0x00000000
        /*1144*/ 	.short	0x010a
        /*1146*/ 	.byte	0xff
	.zero		1


	//   ....[7]....
        /*1148*/ 	.word	0x0000a1f0
        /*114c*/ 	.word	0x00000000
        /*1150*/ 	.word	0x00000000
        /*1154*/ 	.short	0x010a
        /*1156*/ 	.byte	0xff
	.zero		1


	//   ....[8]....
        /*1158*/ 	.word	0x0000a250
        /*115c*/ 	.word	0x00000000
        /*1160*/ 	.word	0x00000000
        /*1164*/ 	.short	0x010a
        /*1166*/ 	.byte	0xff
	.zero		1


	//   ....[9]....
        /*1168*/ 	.word	0x0000a2b0
        /*116c*/ 	.word	0x00000004
        /*1170*/ 	.word	0x00000388
        /*1174*/ 	.short	0x010a
        /*1176*/ 	.byte	0xff
	.zero		1


	//   ....[10]....
        /*1178*/ 	.word	0x0000a310
        /*117c*/ 	.word	0x00000004
        /*1180*/ 	.word	0x00000380
        /*1184*/ 	.short	0x010a
        /*1186*/ 	.byte	0xff
	.zero		1


	//   ....[11]....
        /*1188*/ 	.word	0x0000a370
        /*118c*/ 	.word	0x00000000
        /*1190*/ 	.word	0x00000380
        /*1194*/ 	.short	0x010a
        /*1196*/ 	.byte	0xff
	.zero		1


	//   ....[12]....
        /*1198*/ 	.word	0x0000a3d0
        /*119c*/ 	.word	0x00000004
        /*11a0*/ 	.word	0x000003a0
        /*11a4*/ 	.short	0x010a
        /*11a6*/ 	.byte	0xff
	.zero		1


	//   ....[13]....
        /*11a8*/ 	.word	0x0000a430
        /*11ac*/ 	.word	0x00000000
        /*11b0*/ 	.word	0x00000000
        /*11b4*/ 	.short	0x010a
        /*11b6*/ 	.byte	0xff
	.zero		1


	//   ....[14]....
        /*11b8*/ 	.word	0x0000a490
        /*11bc*/ 	.word	0x00000000
        /*11c0*/ 	.word	0x00000000
        /*11c4*/ 	.short	0x010a
        /*11c6*/ 	.byte	0xff
	.zero		1


	//   ....[15]....
        /*11c8*/ 	.word	0x0000a4f0
        /*11cc*/ 	.word	0x00000000
        /*11d0*/ 	.word	0x00000000
        /*11d4*/ 	.short	0x010a
        /*11d6*/ 	.byte	0xff
	.zero		1


	//   ....[16]....
        /*11d8*/ 	.word	0x0000a550
        /*11dc*/ 	.word	0x00000000
        /*11e0*/ 	.word	0x00000380
        /*11e4*/ 	.short	0x010a
        /*11e6*/ 	.byte	0xff
	.zero		1


	//   ....[17]....
        /*11e8*/ 	.word	0x0000a5b0
        /*11ec*/ 	.word	0x00000000
        /*11f0*/ 	.word	0x00000378
        /*11f4*/ 	.short	0x010a
        /*11f6*/ 	.byte	0xff
	.zero		1


	//   ....[18]....
        /*11f8*/ 	.word	0x0000a610
        /*11fc*/ 	.word	0x00000000
        /*1200*/ 	.word	0x00000368
        /*1204*/ 	.short	0x010a
        /*1206*/ 	.byte	0xff
	.zero		1


	//   ....[19]....
        /*1208*/ 	.word	0x0000a670
        /*120c*/ 	.word	0x00000000
        /*1210*/ 	.word	0x00000380
        /*1214*/ 	.short	0x010a
        /*1216*/ 	.byte	0xff
	.zero		1


	//   ....[20]....
        /*1218*/ 	.word	0x0000a6d0
        /*121c*/ 	.word	0x00000003
        /*1220*/ 	.word	0x00000360
        /*1224*/ 	.short	0x010a
        /*1226*/ 	.byte	0xff
	.zero		1


	//   ....[21]....
        /*1228*/ 	.word	0x0000a720
        /*122c*/ 	.word	0x00000016
        /*1230*/ 	.word	0x00000390
        /*1234*/ 	.short	0x010a
        /*1236*/ 	.byte	0xff
	.zero		1


	//----- nvinfo : EIATTR_NUM_MBARRIERS
	.align		4
.L_47:
        /*1238*/ 	.byte	0x03, 0x38
        /*123a*/ 	.short	0x0076


	//----- nvinfo : EIATTR_EXIT_INSTR_OFFSETS
	.align		4
        /*123c*/ 	.byte	0x04, 0x1c
        /*123e*/ 	.short	(.L_49 - .L_48)


	//   ....[0]....
.L_48:
        /*1240*/ 	.word	0x000050c0


	//   ....[1]....
        /*1244*/ 	.word	0x00005370


	//   ....[2]....
        /*1248*/ 	.word	0x000053d0


	//   ....[3]....
        /*124c*/ 	.word	0x00006070


	//   ....[4]....
        /*1250*/ 	.word	0x00006e20


	//   ....[5]....
        /*1254*/ 	.word	0x00006e60


	//   ....[6]....
        /*1258*/ 	.word	0x00008d90


	//----- nvinfo : EIATTR_MAX_THREADS
	.align		4
.L_49:
        /*125c*/ 	.byte	0x04, 0x05
        /*125e*/ 	.short	(.L_51 - .L_50)
.L_50:
        /*1260*/ 	.word	0x00000100
        /*1264*/ 	.word	0x00000001
        /*1268*/ 	.word	0x00000001


	//----- nvinfo : EIATTR_CRS_STACK_SIZE
	.align		4
.L_51:
        /*126c*/ 	.byte	0x04, 0x1e
        /*126e*/ 	.short	(.L_53 - .L_52)
.L_52:
        /*1270*/ 	.word	0x00000000


	//----- nvinfo : EIATTR_CBANK_PARAM_SIZE
	.align		4
.L_53:
        /*1274*/ 	.byte	0x03, 0x19
        /*1276*/ 	.short	0x0900


	//----- nvinfo : EIATTR_PARAM_CBANK
	.align		4
        /*1278*/ 	.byte	0x04, 0x0a
        /*127a*/ 	.short	(.L_55 - .L_54)
	.align		4
.L_54:
        /*127c*/ 	.word	index@(.nv.constant0._ZN7cutlass13device_kernelINS_4conv6kernel13ConvUniversalINS1_16ConvProblemShapeILNS1_8OperatorE1ELi3EEENS1_10collective14CollectiveConvINS1_47MainloopSm100TmaUmmaWarpSpecializedImplicitGemmILS5_1ELi54ELi3ELi1ELi2EN4cute5tupleIJNSA_1CILi1EEESD_SD_EEEEENSB_IJNSC_ILi64EEESG_NSB_IJNSC_ILi32EEEEEEEEENS_12float_e4m3_tESK_NSA_8TiledMMAINSA_8MMA_AtomIJNSA_10MMA_TraitsINSA_19SM100_MMA_F8F6F4_SSEJSK_SK_fSG_SG_NSA_17integral_constantINSA_4UMMA5MajorELSR_0EEENSP_ISR_LSR_1EEENSP_INSQ_7ScaleInELSU_0EEESV_EEEEEENSA_6LayoutISE_NSB_IJNSC_ILi0EEESZ_SZ_EEEEENSB_IJNSA_10UnderscoreES12_S12_EEEEENS7_6detail27Sm100ImplicitGemmTileTraitsINSA_20SM90_TMA_LOAD_IM2COLENSA_14ComposedLayoutINSA_7SwizzleILi1ELi4ELi3EEENSA_18smem_ptr_flag_bitsILi8EEENSY_INSB_IJNSC_ILi8EEESH_EEENSB_IJSH_SD_EEEEEEEvEENS16_INSA_13SM90_TMA_LOADENS18_INS19_ILi2ELi4ELi3EEES1C_NSY_INSB_IJSG_S1D_EEENSB_IJSD_SG_EEEEEEEvEEEENS_8epilogue10collective18CollectiveEpilogueINS1R_23Sm100TmaWarpSpecializedILi1ELi1ELi32ELb0ELb0EEEJSJ_NSB_IJNSY_ISG_SD_EES1W_EEESK_NSB_IJNSB_IJllllEEESD_SZ_EEESK_S1Z_NS1R_6fusion15FusionCallbacksIS1V_NS20_17LinearCombinationISK_fSK_fLNS_15FloatRoundStyleE2EEESJ_S1X_JEEENSA_5SM1004TMEM4LOAD26SM100_TMEM_LOAD_16dp32b32xES17_NS18_IS1K_S1C_NSY_INSB_IJS1D_SG_EEENSB_IJSG_SD_EEEEEEENSA_39AutoVectorizingCopyWithAssumedAlignmentILi128EEENSA_21SM90_TMA_STORE_IM2COLES2D_S2F_S2F_EEEvvEEEEvNT_6ParamsE)
        /*1280*/ 	.short	0x0380
        /*1282*/ 	.short	0x0900


	//----- nvinfo : EIATTR_SW_WAR
	.align		4
.L_55:
        /*1284*/ 	.byte	0x04, 0x36
        /*1286*/ 	.short	(.L_57 - .L_56)
.L_56:
        /*1288*/ 	.word	0x00000008
.L_57:


//--------------------- .nv.callgraph             --------------------------
	.section	.nv.callgraph,"",@"SHT_CUDA_CALLGRAPH"
	.align	4
	.sectionentsize	8
	.align		4
        /*0000*/ 	.word	0x00000000
	.align		4
        /*0004*/ 	.word	0xffffffff
	.align		4
        /*0008*/ 	.word	index@(_ZN7cutlass13device_kernelINS_4conv6kernel13ConvUniversalINS1_16ConvProblemShapeILNS1_8OperatorE1ELi3EEENS1_10collective14CollectiveConvINS1_47MainloopSm100TmaUmmaWarpSpecializedImplicitGemmILS5_1ELi54ELi3ELi1ELi2EN4cute5tupleIJNSA_1CILi1EEESD_SD_EEEEENSB_IJNSC_ILi64EEESG_NSB_IJNSC_ILi32EEEEEEEEENS_12float_e4m3_tESK_NSA_8TiledMMAINSA_8MMA_AtomIJNSA_10MMA_TraitsINSA_19SM100_MMA_F8F6F4_SSEJSK_SK_fSG_SG_NSA_17integral_constantINSA_4UMMA5MajorELSR_0EEENSP_ISR_LSR_1EEENSP_INSQ_7ScaleInELSU_0EEESV_EEEEEENSA_6LayoutISE_NSB_IJNSC_ILi0EEESZ_SZ_EEEEENSB_IJNSA_10UnderscoreES12_S12_EEEEENS7_6detail27Sm100ImplicitGemmTileTraitsINSA_20SM90_TMA_LOAD_IM2COLENSA_14ComposedLayoutINSA_7SwizzleILi1ELi4ELi3EEENSA_18smem_ptr_flag_bitsILi8EEENSY_INSB_IJNSC_ILi8EEESH_EEENSB_IJSH_SD_EEEEEEEvEENS16_INSA_13SM90_TMA_LOADENS18_INS19_ILi2ELi4ELi3EEES1C_NSY_INSB_IJSG_S1D_EEENSB_IJSD_SG_EEEEEEEvEEEENS_8epilogue10collective18CollectiveEpilogueINS1R_23Sm100TmaWarpSpecializedILi1ELi1ELi32ELb0ELb0EEEJSJ_NSB_IJNSY_ISG_SD_EES1W_EEESK_NSB_IJNSB_IJllllEEESD_SZ_EEESK_S1Z_NS1R_6fusion15FusionCallbacksIS1V_NS20_17LinearCombinationISK_fSK_fLNS_15FloatRoundStyleE2EEESJ_S1X_JEEENSA_5SM1004TMEM4LOAD26SM100_TMEM_LOAD_16dp32b32xES17_NS18_IS1K_S1C_NSY_INSB_IJS1D_SG_EEENSB_IJSG_SD_EEEEEEENSA_39AutoVectorizingCopyWithAssumedAlignmentILi128EEENSA_21SM90_TMA_STORE_IM2COLES2D_S2F_S2F_EEEvvEEEEvNT_6ParamsE)
	.align		4
        /*000c*/ 	.word	index@(__assertfail)
	.align		4
        /*0010*/ 	.word	0x00000000
	.align		4
        /*0014*/ 	.word	0xfffffffe
	.align		4
        /*0018*/ 	.word	0x00000000
	.align		4
        /*001c*/ 	.word	0xfffffffd
	.align		4
        /*0020*/ 	.word	0x00000000
	.align		4
        /*0024*/ 	.word	0xfffffffc


//--------------------- .nv.constant4             --------------------------
	.section	.nv.constant4,"a",@progbits
	.align	8
	.align		8
.nv.constant4:
        /*0000*/ 	.dword	__assertfail
	.align		8
        /*0008*/ 	.dword	__unnamed_1
	.align		8
        /*0010*/ 	.dword	__unnamed_2
	.align		8
        /*0018*/ 	.dword	_ZN39_INTERNAL_42c442c4_4_k_cu_5677da84_26854cuda3std3__45__cpo5beginE
	.align		8
        /*0020*/ 	.dword	_ZN39_INTERNAL_42c442c4_4_k_cu_5677da84_26854cuda3std3__45__cpo3endE
	.align		8
        /*0028*/ 	.dword	_ZN39_INTERNAL_42c442c4_4_k_cu_5677da84_26854cuda3std3__45__cpo6cbeginE
	.align		8
        /*0030*/ 	.dword	_ZN39_INTERNAL_42c442c4_4_k_cu_5677da84_26854cuda3std3__45__cpo4cendE
	.align		8
        /*0038*/ 	.dword	_ZN39_INTERNAL_42c442c4_4_k_cu_5677da84_26854cuda3std3__441_GLOBAL__N__42c442c4_4_k_cu_5677da84_26856ignoreE
	.align		8
        /*0040*/ 	.dword	_ZN39_INTERNAL_42c442c4_4_k_cu_5677da84_26854cuda3std3__419piecewise_constructE
	.align		8
        /*0048*/ 	.dword	_ZN39_INTERNAL_42c442c4_4_k_cu_5677da84_26854cuda3std3__48in_placeE
	.align		8
        /*0050*/ 	.dword	_ZN39_INTERNAL_42c442c4_4_k_cu_5677da84_26854cuda3std6ranges3__45__cpo4swapE
	.align		8
        /*0058*/ 	.dword	_ZN39_INTERNAL_42c442c4_4_k_cu_5677da84_26854cuda3std6ranges3__45__cpo9iter_moveE
	.align		8
        /*0060*/ 	.dword	_ZN39_INTERNAL_42c442c4_4_k_cu_5677da84_26854cute7productE
	.align		8
        /*0068*/ 	.dword	_ZN39_INTERNAL_42c442c4_4_k_cu_5677da84_26854cute1_E
	.align		8
        /*0070*/ 	.dword	$str$27
	.align		8
        /*0078*/ 	.dword	$str$28
	.align		8
        /*0080*/ 	.dword	$str$29
	.align		8
        /*0088*/ 	.dword	$str$30


//--------------------- .text._ZN7cutlass13device_kernelINS_4conv6kernel13ConvUniversalINS1_16ConvProblemShapeILNS1_8OperatorE1ELi3EEENS1_10collective14CollectiveConvINS1_47MainloopSm100TmaUmmaWarpSpecializedImplicitGemmILS5_1ELi54ELi3ELi1ELi2EN4cute5tupleIJNSA_1CILi1EEESD_SD_EEEEENSB_IJNSC_ILi64EEESG_NSB_IJNSC_ILi32EEEEEEEEENS_12float_e4m3_tESK_NSA_8TiledMMAINSA_8MMA_AtomIJNSA_10MMA_TraitsINSA_19SM100_MMA_F8F6F4_SSEJSK_SK_fSG_SG_NSA_17integral_constantINSA_4UMMA5MajorELSR_0EEENSP_ISR_LSR_1EEENSP_INSQ_7ScaleInELSU_0EEESV_EEEEEENSA_6LayoutISE_NSB_IJNSC_ILi0EEESZ_SZ_EEEEENSB_IJNSA_10UnderscoreES12_S12_EEEEENS7_6detail27Sm100ImplicitGemmTileTraitsINSA_20SM90_TMA_LOAD_IM2COLENSA_14ComposedLayoutINSA_7SwizzleILi1ELi4ELi3EEENSA_18smem_ptr_flag_bitsILi8EEENSY_INSB_IJNSC_ILi8EEESH_EEENSB_IJSH_SD_EEEEEEEvEENS16_INSA_13SM90_TMA_LOADENS18_INS19_ILi2ELi4ELi3EEES1C_NSY_INSB_IJSG_S1D_EEENSB_IJSD_SG_EEEEEEEvEEEENS_8epilogue10collective18CollectiveEpilogueINS1R_23Sm100TmaWarpSpecializedILi1ELi1ELi32ELb0ELb0EEEJSJ_NSB_IJNSY_ISG_SD_EES1W_EEESK_NSB_IJNSB_IJllllEEESD_SZ_EEESK_S1Z_NS1R_6fusion15FusionCallbacksIS1V_NS20_17LinearCombinationISK_fSK_fLNS_15FloatRoundStyleE2EEESJ_S1X_JEEENSA_5SM1004TMEM4LOAD26SM100_TMEM_LOAD_16dp32b32xES17_NS18_IS1K_S1C_NSY_INSB_IJS1D_SG_EEENSB_IJSG_SD_EEEEEEENSA_39AutoVectorizingCopyWithAssumedAlignmentILi128EEENSA_21SM90_TMA_STORE_IM2COLES2D_S2F_S2F_EEEvvEEEEvNT_6ParamsE --------------------------
	.section	.text._ZN7cutlass13device_kernelINS_4conv6kernel13ConvUniversalINS1_16ConvProblemShapeILNS1_8OperatorE1ELi3EEENS1_10collective14CollectiveConvINS1_47MainloopSm100TmaUmmaWarpSpecializedImplicitGemmILS5_1ELi54ELi3ELi1ELi2EN4cute5tupleIJNSA_1CILi1EEESD_SD_EEEEENSB_IJNSC_ILi64EEESG_NSB_IJNSC_ILi32EEEEEEEEENS_12float_e4m3_tESK_NSA_8TiledMMAINSA_8MMA_AtomIJNSA_10MMA_TraitsINSA_19SM100_MMA_F8F6F4_SSEJSK_SK_fSG_SG_NSA_17integral_constantINSA_4UMMA5MajorELSR_0EEENSP_ISR_LSR_1EEENSP_INSQ_7ScaleInELSU_0EEESV_EEEEEENSA_6LayoutISE_NSB_IJNSC_ILi0EEESZ_SZ_EEEEENSB_IJNSA_10UnderscoreES12_S12_EEEEENS7_6detail27Sm100ImplicitGemmTileTraitsINSA_20SM90_TMA_LOAD_IM2COLENSA_14ComposedLayoutINSA_7SwizzleILi1ELi4ELi3EEENSA_18smem_ptr_flag_bitsILi8EEENSY_INSB_IJNSC_ILi8EEESH_EEENSB_IJSH_SD_EEEEEEEvEENS16_INSA_13SM90_TMA_LOADENS18_INS19_ILi2ELi4ELi3EEES1C_NSY_INSB_IJSG_S1D_EEENSB_IJSD_SG_EEEEEEEvEEEENS_8epilogue10collective18CollectiveEpilogueINS1R_23Sm100TmaWarpSpecializedILi1ELi1ELi32ELb0ELb0EEEJSJ_NSB_IJNSY_ISG_SD_EES1W_EEESK_NSB_IJNSB_IJllllEEESD_SZ_EEESK_S1Z_NS1R_6fusion15FusionCallbacksIS1V_NS20_17LinearCombinationISK_fSK_fLNS_15FloatRoundStyleE2EEESJ_S1X_JEEENSA_5SM1004TMEM4LOAD26SM100_TMEM_LOAD_16dp32b32xES17_NS18_IS1K_S1C_NSY_INSB_IJS1D_SG_EEENSB_IJSG_SD_EEEEEEENSA_39AutoVectorizingCopyWithAssumedAlignmentILi128EEENSA_21SM90_TMA_STORE_IM2COLES2D_S2F_S2F_EEEvvEEEEvNT_6ParamsE,"ax",@progbits
	.align	128
.text._ZN7cutlass13device_kernelINS_4conv6kernel13ConvUniversalINS1_16ConvProblemShapeILNS1_8OperatorE1ELi3EEENS1_10collective14CollectiveConvINS1_47MainloopSm100TmaUmmaWarpSpecializedImplicitGemmILS5_1ELi54ELi3ELi1ELi2EN4cute5tupleIJNSA_1CILi1EEESD_SD_EEEEENSB_IJNSC_ILi64EEESG_NSB_IJNSC_ILi32EEEEEEEEENS_12float_e4m3_tESK_NSA_8TiledMMAINSA_8MMA_AtomIJNSA_10MMA_TraitsINSA_19SM100_MMA_F8F6F4_SSEJSK_SK_fSG_SG_NSA_17integral_constantINSA_4UMMA5MajorELSR_0EEENSP_ISR_LSR_1EEENSP_INSQ_7ScaleInELSU_0EEESV_EEEEEENSA_6LayoutISE_NSB_IJNSC_ILi0EEESZ_SZ_EEEEENSB_IJNSA_10UnderscoreES12_S12_EEEEENS7_6detail27Sm100ImplicitGemmTileTraitsINSA_20SM90_TMA_LOAD_IM2COLENSA_14ComposedLayoutINSA_7SwizzleILi1ELi4ELi3EEENSA_18smem_ptr_flag_bitsILi8EEENSY_INSB_IJNSC_ILi8EEESH_EEENSB_IJSH_SD_EEEEEEEvEENS16_INSA_13SM90_TMA_LOADENS18_INS19_ILi2ELi4ELi3EEES1C_NSY_INSB_IJSG_S1D_EEENSB_IJSD_SG_EEEEEEEvEEEENS_8epilogue10collective18CollectiveEpilogueINS1R_23Sm100TmaWarpSpecializedILi1ELi1ELi32ELb0ELb0EEEJSJ_NSB_IJNSY_ISG_SD_EES1W_EEESK_NSB_IJNSB_IJllllEEESD_SZ_EEESK_S1Z_NS1R_6fusion15FusionCallbacksIS1V_NS20_17LinearCombinationISK_fSK_fLNS_15FloatRoundStyleE2EEESJ_S1X_JEEENSA_5SM1004TMEM4LOAD26SM100_TMEM_LOAD_16dp32b32xES17_NS18_IS1K_S1C_NSY_INSB_IJS1D_SG_EEENSB_IJSG_SD_EEEEEEENSA_39AutoVectorizingCopyWithAssumedAlignmentILi128EEENSA_21SM90_TMA_STORE_IM2COLES2D_S2F_S2F_EEEvvEEEEvNT_6ParamsE:
        .type           _ZN7cutlass13device_kernelINS_4conv6kernel13ConvUniversalINS1_16ConvProblemShapeILNS1_8OperatorE1ELi3EEENS1_10collective14CollectiveConvINS1_47MainloopSm100TmaUmmaWarpSpecializedImplicitGemmILS5_1ELi54ELi3ELi1ELi2EN4cute5tupleIJNSA_1CILi1EEESD_SD_EEEEENSB_IJNSC_ILi64EEESG_NSB_IJNSC_ILi32EEEEEEEEENS_12float_e4m3_tESK_NSA_8TiledMMAINSA_8MMA_AtomIJNSA_10MMA_TraitsINSA_19SM100_MMA_F8F6F4_SSEJSK_SK_fSG_SG_NSA_17integral_constantINSA_4UMMA5MajorELSR_0EEENSP_ISR_LSR_1EEENSP_INSQ_7ScaleInELSU_0EEESV_EEEEEENSA_6LayoutISE_NSB_IJNSC_ILi0EEESZ_SZ_EEEEENSB_IJNSA_10UnderscoreES12_S12_EEEEENS7_6detail27Sm100ImplicitGemmTileTraitsINSA_20SM90_TMA_LOAD_IM2COLENSA_14ComposedLayoutINSA_7SwizzleILi1ELi4ELi3EEENSA_18smem_ptr_flag_bitsILi8EEENSY_INSB_IJNSC_ILi8EEESH_EEENSB_IJSH_SD_EEEEEEEvEENS16_INSA_13SM90_TMA_LOADENS18_INS19_ILi2ELi4ELi3EEES1C_NSY_INSB_IJSG_S1D_EEENSB_IJSD_SG_EEEEEEEvEEEENS_8epilogue10collective18CollectiveEpilogueINS1R_23Sm100TmaWarpSpecializedILi1ELi1ELi32ELb0ELb0EEEJSJ_NSB_IJNSY_ISG_SD_EES1W_EEESK_NSB_IJNSB_IJllllEEESD_SZ_EEESK_S1Z_NS1R_6fusion15FusionCallbacksIS1V_NS20_17LinearCombinationISK_fSK_fLNS_15FloatRoundStyleE2EEESJ_S1X_JEEENSA_5SM1004TMEM4LOAD26SM100_TMEM_LOAD_16dp32b32xES17_NS18_IS1K_S1C_NSY_INSB_IJS1D_SG_EEENSB_IJSG_SD_EEEEEEENSA_39AutoVectorizingCopyWithAssumedAlignmentILi128EEENSA_21SM90_TMA_STORE_IM2COLES2D_S2F_S2F_EEEvvEEEEvNT_6ParamsE,@function
        .size           _ZN7cutlass13device_kernelINS_4conv6kernel13ConvUniversalINS1_16ConvProblemShapeILNS1_8OperatorE1ELi3EEENS1_10collective14CollectiveConvINS1_47MainloopSm100TmaUmmaWarpSpecializedImplicitGemmILS5_1ELi54ELi3ELi1ELi2EN4cute5tupleIJNSA_1CILi1EEESD_SD_EEEEENSB_IJNSC_ILi64EEESG_NSB_IJNSC_ILi32EEEEEEEEENS_12float_e4m3_tESK_NSA_8TiledMMAINSA_8MMA_AtomIJNSA_10MMA_TraitsINSA_19SM100_MMA_F8F6F4_SSEJSK_SK_fSG_SG_NSA_17integral_constantINSA_4UMMA5MajorELSR_0EEENSP_ISR_LSR_1EEENSP_INSQ_7ScaleInELSU_0EEESV_EEEEEENSA_6LayoutISE_NSB_IJNSC_ILi0EEESZ_SZ_EEEEENSB_IJNSA_10UnderscoreES12_S12_EEEEENS7_6detail27Sm100ImplicitGemmTileTraitsINSA_20SM90_TMA_LOAD_IM2COLENSA_14ComposedLayoutINSA_7SwizzleILi1ELi4ELi3EEENSA_18smem_ptr_flag_bitsILi8EEENSY_INSB_IJNSC_ILi8EEESH_EEENSB_IJSH_SD_EEEEEEEvEENS16_INSA_13SM90_TMA_LOADENS18_INS19_ILi2ELi4ELi3EEES1C_NSY_INSB_IJSG_S1D_EEENSB_IJSD_SG_EEEEEEEvEEEENS_8epilogue10collective18CollectiveEpilogueINS1R_23Sm100TmaWarpSpecializedILi1ELi1ELi32ELb0ELb0EEEJSJ_NSB_IJNSY_ISG_SD_EES1W_EEESK_NSB_IJNSB_IJllllEEESD_SZ_EEESK_S1Z_NS1R_6fusion15FusionCallbacksIS1V_NS20_17LinearCombinationISK_fSK_fLNS_15FloatRoundStyleE2EEESJ_S1X_JEEENSA_5SM1004TMEM4LOAD26SM100_TMEM_LOAD_16dp32b32xES17_NS18_IS1K_S1C_NSY_INSB_IJS1D_SG_EEENSB_IJSG_SD_EEEEEEENSA_39AutoVectorizingCopyWithAssumedAlignmentILi128EEENSA_21SM90_TMA_STORE_IM2COLES2D_S2F_S2F_EEEvvEEEEvNT_6ParamsE,(.L_x_269 - _ZN7cutlass13device_kernelINS_4conv6kernel13ConvUniversalINS1_16ConvProblemShapeILNS1_8OperatorE1ELi3EEENS1_10collective14CollectiveConvINS1_47MainloopSm100TmaUmmaWarpSpecializedImplicitGemmILS5_1ELi54ELi3ELi1ELi2EN4cute5tupleIJNSA_1CILi1EEESD_SD_EEEEENSB_IJNSC_ILi64EEESG_NSB_IJNSC_ILi32EEEEEEEEENS_12float_e4m3_tESK_NSA_8TiledMMAINSA_8MMA_AtomIJNSA_10MMA_TraitsINSA_19SM100_MMA_F8F6F4_SSEJSK_SK_fSG_SG_NSA_17integral_constantINSA_4UMMA5MajorELSR_0EEENSP_ISR_LSR_1EEENSP_INSQ_7ScaleInELSU_0EEESV_EEEEEENSA_6LayoutISE_NSB_IJNSC_ILi0EEESZ_SZ_EEEEENSB_IJNSA_10UnderscoreES12_S12_EEEEENS7_6detail27Sm100ImplicitGemmTileTraitsINSA_20SM90_TMA_LOAD_IM2COLENSA_14ComposedLayoutINSA_7SwizzleILi1ELi4ELi3EEENSA_18smem_ptr_flag_bitsILi8EEENSY_INSB_IJNSC_ILi8EEESH_EEENSB_IJSH_SD_EEEEEEEvEENS16_INSA_13SM90_TMA_LOADENS18_INS19_ILi2ELi4ELi3EEES1C_NSY_INSB_IJSG_S1D_EEENSB_IJSD_SG_EEEEEEEvEEEENS_8epilogue10collective18CollectiveEpilogueINS1R_23Sm100TmaWarpSpecializedILi1ELi1ELi32ELb0ELb0EEEJSJ_NSB_IJNSY_ISG_SD_EES1W_EEESK_NSB_IJNSB_IJllllEEESD_SZ_EEESK_S1Z_NS1R_6fusion15FusionCallbacksIS1V_NS20_17LinearCombinationISK_fSK_fLNS_15FloatRoundStyleE2EEESJ_S1X_JEEENSA_5SM1004TMEM4LOAD26SM100_TMEM_LOAD_16dp32b32xES17_NS18_IS1K_S1C_NSY_INSB_IJS1D_SG_EEENSB_IJSG_SD_EEEEEEENSA_39AutoVectorizingCopyWithAssumedAlignmentILi128EEENSA_21SM90_TMA_STORE_IM2COLES2D_S2F_S2F_EEEvvEEEEvNT_6ParamsE)
        .other          _ZN7cutlass13device_kernelINS_4conv6kernel13ConvUniversalINS1_16ConvProblemShapeILNS1_8OperatorE1ELi3EEENS1_10collective14CollectiveConvINS1_47MainloopSm100TmaUmmaWarpSpecializedImplicitGemmILS5_1ELi54ELi3ELi1ELi2EN4cute5tupleIJNSA_1CILi1EEESD_SD_EEEEENSB_IJNSC_ILi64EEESG_NSB_IJNSC_ILi32EEEEEEEEENS_12float_e4m3_tESK_NSA_8TiledMMAINSA_8MMA_AtomIJNSA_10MMA_TraitsINSA_19SM100_MMA_F8F6F4_SSEJSK_SK_fSG_SG_NSA_17integral_constantINSA_4UMMA5MajorELSR_0EEENSP_ISR_LSR_1EEENSP_INSQ_7ScaleInELSU_0EEESV_EEEEEENSA_6LayoutISE_NSB_IJNSC_ILi0EEESZ_SZ_EEEEENSB_IJNSA_10UnderscoreES12_S12_EEEEENS7_6detail27Sm100ImplicitGemmTileTraitsINSA_20SM90_TMA_LOAD_IM2COLENSA_14ComposedLayoutINSA_7SwizzleILi1ELi4ELi3EEENSA_18smem_ptr_flag_bitsILi8EEENSY_INSB_IJNSC_ILi8EEESH_EEENSB_IJSH_SD_EEEEEEEvEENS16_INSA_13SM90_TMA_LOADENS18_INS19_ILi2ELi4ELi3EEES1C_NSY_INSB_IJSG_S1D_EEENSB_IJSD_SG_EEEEEEEvEEEENS_8epilogue10collective18CollectiveEpilogueINS1R_23Sm100TmaWarpSpecializedILi1ELi1ELi32ELb0ELb0EEEJSJ_NSB_IJNSY_ISG_SD_EES1W_EEESK_NSB_IJNSB_IJllllEEESD_SZ_EEESK_S1Z_NS1R_6fusion15FusionCallbacksIS1V_NS20_17LinearCombinationISK_fSK_fLNS_15FloatRoundStyleE2EEESJ_S1X_JEEENSA_5SM1004TMEM4LOAD26SM100_TMEM_LOAD_16dp32b32xES17_NS18_IS1K_S1C_NSY_INSB_IJS1D_SG_EEENSB_IJSG_SD_EEEEEEENSA_39AutoVectorizingCopyWithAssumedAlignmentILi128EEENSA_21SM90_TMA_STORE_IM2COLES2D_S2F_S2F_EEEvvEEEEvNT_6ParamsE,@"STO_CUDA_ENTRY STV_DEFAULT"
_ZN7cutlass13device_kernelINS_4conv6kernel13ConvUniversalINS1_16ConvProblemShapeILNS1_8OperatorE1ELi3EEENS1_10collective14CollectiveConvINS1_47MainloopSm100TmaUmmaWarpSpecializedImplicitGemmILS5_1ELi54ELi3ELi1ELi2EN4cute5tupleIJNSA_1CILi1EEESD_SD_EEEEENSB_IJNSC_ILi64EEESG_NSB_IJNSC_ILi32EEEEEEEEENS_12float_e4m3_tESK_NSA_8TiledMMAINSA_8MMA_AtomIJNSA_10MMA_TraitsINSA_19SM100_MMA_F8F6F4_SSEJSK_SK_fSG_SG_NSA_17integral_constantINSA_4UMMA5MajorELSR_0EEENSP_ISR_LSR_1EEENSP_INSQ_7ScaleInELSU_0EEESV_EEEEEENSA_6LayoutISE_NSB_IJNSC_ILi0EEESZ_SZ_EEEEENSB_IJNSA_10UnderscoreES12_S12_EEEEENS7_6detail27Sm100ImplicitGemmTileTraitsINSA_20SM90_TMA_LOAD_IM2COLENSA_14ComposedLayoutINSA_7SwizzleILi1ELi4ELi3EEENSA_18smem_ptr_flag_bitsILi8EEENSY_INSB_IJNSC_ILi8EEESH_EEENSB_IJSH_SD_EEEEEEEvEENS16_INSA_13SM90_TMA_LOADENS18_INS19_ILi2ELi4ELi3EEES1C_NSY_INSB_IJSG_S1D_EEENSB_IJSD_SG_EEEEEEEvEEEENS_8epilogue10collective18CollectiveEpilogueINS1R_23Sm100TmaWarpSpecializedILi1ELi1ELi32ELb0ELb0EEEJSJ_NSB_IJNSY_ISG_SD_EES1W_EEESK_NSB_IJNSB_IJllllEEESD_SZ_EEESK_S1Z_NS1R_6fusion15FusionCallbacksIS1V_NS20_17LinearCombinationISK_fSK_fLNS_15FloatRoundStyleE2EEESJ_S1X_JEEENSA_5SM1004TMEM4LOAD26SM100_TMEM_LOAD_16dp32b32xES17_NS18_IS1K_S1C_NSY_INSB_IJS1D_SG_EEENSB_IJSG_SD_EEEEEEENSA_39AutoVectorizingCopyWithAssumedAlignmentILi128EEENSA_21SM90_TMA_STORE_IM2COLES2D_S2F_S2F_EEEvvEEEEvNT_6ParamsE:
[----:B------:R-:W1:Y:S01]  /*0000*/  LDC R1, c[0x0][0x37c] ;  /* 0x0000df00ff017b82 */ /* 0x000e620000000800 */
[----:B------:R-:W2:Y:S07]  /*0010*/  S2R R70, SR_TID.X ;  /* 0x0000000000467919 */ /* 0x000eae0000002100 */
[----:B------:R-:W3:Y:S01]  /*0020*/  LDC.64 R2, c[0x0][0x990] ;  /* 0x00026400ff027b82 */ /* 0x000ee20000000a00 */
[----:B------:R-:W-:Y:S01]  /*0030*/  ELECT P2, URZ, PT ;  /* 0x0000000000ff782f */ /* 0x000fe20003840000 */
[----:B-1----:R-:W-:Y:S01]  /*0040*/  VIADD R1, R1, 0xfffffff8 ;  /* 0xfffffff801017836 */ /* 0x002fe20000000000 */
[----:B------:R-:W-:-:S02]  /*0050*/  PRMT R76, RZ, 0x7610, R76 ;  /* 0x00007610ff4c7816 */ /* 0x000fc4000000004c */
[----:B---3--:R-:W-:-:S04]  /*0060*/  ISETP.NE.U32.AND P0, PT, R2, RZ, PT ;  /* 0x000000ff0200720c */ /* 0x008fc80003f05070 */
[----:B------:R-:W-:Y:S02]  /*0070*/  ISETP.NE.AND.EX P0, PT, R3, RZ, PT, P0 ;  /* 0x000000ff0300720c */ /* 0x000fe40003f05300 */
[----:B--2---:R-:W-:-:S05]  /*0080*/  SHF.R.U32.HI R77, RZ, 0x5, R70 ;  /* 0x00000005ff4d7819 */ /* 0x004fca0000011646 */
[----:B------:R-:W1:Y:S02]  /*0090*/  SHFL.IDX PT, R0, R77, RZ, 0x1f ;  /* 0x00001fff4d007589 */ /* 0x000e6400000e0000 */
[----:B-1----:R-:W-:-:S04]  /*00a0*/  R2UR UR15, R0 ;  /* 0x00000000000f72ca */ /* 0x002fc800000e0000 */
[----:B------:R-:W-:Y:S05]  /*00b0*/  @P0 BRA `(.L_x_0) ;  /* 0x0000000000300947 */ /* 0x000fea0003800000 */
[----:B------:R-:W1:Y:S02]  /*00c0*/  LDCU.64 UR4, c[0x0][0x988] ;  /* 0x00013100ff0477ac */ /* 0x000e640008000a00 */
[----:B-1----:R-:W-:-:S04]  /*00d0*/  UISETP.NE.U32.AND UP0, UPT, UR4, URZ, UPT ;  /* 0x000000ff0400728c */ /* 0x002fc8000bf05070 */
[----:B------:R-:W-:-:S09]  /*00e0*/  UISETP.NE.AND.EX UP0, UPT, UR5, URZ, UPT, UP0 ;  /* 0x000000ff0500728c */ /* 0x000fd2000bf05300 */
[----:B------:R-:W-:Y:S05]  /*00f0*/  BRA.U !UP0, `(.L_x_1) ;  /* 0x0000000108147547 */ /* 0x000fea000b800000 */
[----:B------:R-:W1:Y:S01]  /*0100*/  LDC.64 R4, c[0x0][0x988] ;  /* 0x00026200ff047b82 */ /* 0x000e620000000a00 */
[----:B------:R-:W1:Y:S02]  /*0110*/  LDCU.64 UR4, c[0x0][0x358] ;  /* 0x00006b00ff0477ac */ /* 0x000e640008000a00 */
[----:B-1----:R1:W5:Y:S01]  /*0120*/  LDG.E R39, desc[UR4][R4.64] ;  /* 0x0000000404277981 */ /* 0x002362000c1e1900 */
[----:B------:R-:W-:Y:S01]  /*0130*/  HFMA2 R76, -RZ, RZ, 0, 5.9604644775390625e-08 ;  /* 0x00000001ff4c7431 */ /* 0x000fe200000001ff */
[----:B------:R-:W-:Y:S05]  /*0140*/  BRA `(.L_x_0) ;  /* 0x00000000000c7947 */ /* 0x000fea0003800000 */
.L_x_1:
[----:B------:R-:W1:Y:S01]  /*0150*/  LDCU UR4, c[0x0][0x980] ;  /* 0x00013000ff0477ac */ /* 0x000e620008000800 */
[----:B------:R-:W-:Y:S01]  /*0160*/  HFMA2 R76, -RZ, RZ, 0, 5.9604644775390625e-08 ;  /* 0x00000001ff4c7431 */ /* 0x000fe200000001ff */
[----:B-1----:R-:W-:-:S07]  /*0170*/  MOV R39, UR4 ;  /* 0x0000000400277c02 */ /* 0x002fce0008000f00 */
.L_x_0:
[----:B------:R-:W2:Y:S02]  /*0180*/  LDCU.64 UR4, c[0x0][0x9b0] ;  /* 0x00013600ff0477ac */ /* 0x000ea40008000a00 */
[----:B--2---:R-:W-:-:S04]  /*0190*/  UISETP.NE.U32.AND UP0, UPT, UR4, URZ, UPT ;  /* 0x000000ff0400728c */ /* 0x004fc8000bf05070 */
[----:B------:R-:W-:-:S09]  /*01a0*/  UISETP.NE.AND.EX UP0, UPT, UR5, URZ, UPT, UP0 ;  /* 0x000000ff0500728c */ /* 0x000fd2000bf05300 */
[----:B------:R-:W-:Y:S05]  /*01b0*/  BRA.U UP0, `(.L_x_2) ;  /* 0x0000000100287547 */ /* 0x000fea000b800000 */
[----:B------:R-:W2:Y:S02]  /*01c0*/  LDCU.64 UR4, c[0x0][0x9a8] ;  /* 0x00013500ff0477ac */ /* 0x000ea40008000a00 */
[----:B--2---:R-:W-:-:S04]  /*01d0*/  UISETP.NE.U32.AND UP0, UPT, UR4, URZ, UPT ;  /* 0x000000ff0400728c */ /* 0x004fc8000bf05070 */
[----:B------:R-:W-:-:S09]  /*01e0*/  UISETP.NE.AND.EX UP0, UPT, UR5, URZ, UPT, UP0 ;  /* 0x000000ff0500728c */ /* 0x000fd2000bf05300 */
[----:B------:R-:W-:Y:S05]  /*01f0*/  BRA.U !UP0, `(.L_x_3) ;  /* 0x0000000108107547 */ /* 0x000fea000b800000 */
[----:B-1----:R-:W1:Y:S01]  /*0200*/  LDC.64 R4, c[0x0][0x9a8] ;  /* 0x00026a00ff047b82 */ /* 0x002e620000000a00 */
[----:B------:R-:W1:Y:S02]  /*0210*/  LDCU.64 UR4, c[0x0][0x358] ;  /* 0x00006b00ff0477ac */ /* 0x000e640008000a00 */
[----:B-1----:R2:W5:Y:S01]  /*0220*/  LDG.E R38, desc[UR4][R4.64] ;  /* 0x0000000404267981 */ /* 0x002562000c1e1900 */
[----:B------:R-:W-:Y:S05]  /*0230*/  BRA `(.L_x_2) ;  /* 0x0000000000087947 */ /* 0x000fea0003800000 */
.L_x_3:
[----:B------:R-:W2:Y:S02]  /*0240*/  LDCU UR4, c[0x0][0x9a0] ;  /* 0x00013400ff0477ac */ /* 0x000ea40008000800 */
[----:B--2---:R-:W-:Y:S02]  /*0250*/  MOV R38, UR4 ;  /* 0x0000000400267c02 */ /* 0x004fe40008000f00 */
.L_x_2:
[----:B-12---:R-:W1:Y:S01]  /*0260*/  LDC.64 R4, c[0x0][0x988] ;  /* 0x00026200ff047b82 */ /* 0x006e620000000a00 */
[----:B------:R-:W-:Y:S01]  /*0270*/  IMAD.U32 R0, RZ, RZ, UR15 ;  /* 0x0000000fff007e24 */ /* 0x000fe2000f8e00ff */
[----:B------:R-:W-:Y:S01]  /*0280*/  ISETP.EQ.U32.AND P4, PT, R2, RZ, PT ;  /* 0x000000ff0200720c */ /* 0x000fe20003f82070 */
[----:B------:R-:W-:Y:S03]  /*0290*/  BSSY.RECONVERGENT B0, `(.L_x_4) ;  /* 0x0000012000007945 */ /* 0x000fe60003800200 */
[----:B------:R-:W-:Y:S02]  /*02a0*/  ISETP.NE.OR P1, PT, R0, 0x1, !P2 ;  /* 0x000000010000780c */ /* 0x000fe40005725670 */
[----:B-1----:R-:W-:-:S04]  /*02b0*/  ISETP.NE.U32.AND P0, PT, R4, RZ, PT ;  /* 0x000000ff0400720c */ /* 0x002fc80003f05070 */
[----:B------:R-:W-:-:S13]  /*02c0*/  ISETP.NE.AND.EX P0, PT, R5, RZ, PT, P0 ;  /* 0x000000ff0500720c */ /* 0x000fda0003f05300 */
[----:B------:R-:W-:Y:S01]  /*02d0*/  VOTEU.ANY UP4, P0 ;  /* 0x0000000000ff7886 */ /* 0x000fe20000080100 */
[----:B------:R-:W-:Y:S02]  /*02e0*/  PLOP3.LUT P3, PT, PT, PT, UP4, 0x80, 0x8 ;  /* 0x000000000008781c */ /* 0x000fe40003f6f048 */
[----:B------:R-:W-:Y:S02]  /*02f0*/  ISETP.NE.OR P0, PT, R0, 0x3, !P2 ;  /* 0x000000030000780c */ /* 0x000fe40005705670 */
[----:B------:R-:W-:-:S04]  /*0300*/  ISETP.EQ.OR.EX P5, PT, R3, RZ, !P3, P4 ;  /* 0x000000ff0300720c */ /* 0x000fc80005fa2740 */
[----:B------:R-:W-:Y:S01]  /*0310*/  P2R R80, PR, RZ, 0x20 ;  /* 0x00000020ff507803 */ /* 0x000fe20000000000 */
[----:B------:R-:W-:Y:S05]  /*0320*/  @P1 BRA `(.L_x_5) ;  /* 0x0000000000201947 */ /* 0x000fea0003800000 */
[----:B------:R-:W1:Y:S02]  /*0330*/  LDCU.64 UR4, c[0x0][0x348] ;  /* 0x00006900ff0477ac */ /* 0x000e640008000a00 */
[----:B-1----:R-:W-:Y:S02]  /*0340*/  UIADD3 UR6, UP1, UPT, UR4, 0x80, URZ ;  /* 0x0000008004067890 */ /* 0x002fe4000ff3e0ff */
[----:B------:R-:W-:Y:S02]  /*0350*/  UIADD3 UR4, UP0, UPT, UR4, 0x200, URZ ;  /* 0x0000020004047890 */ /* 0x000fe4000ff1e0ff */
[----:B------:R-:W-:Y:S02]  /*0360*/  UIADD3.X UR7, UPT, UPT, URZ, UR5, URZ, UP1, !UPT ;  /* 0x00000005ff077290 */ /* 0x000fe40008ffe4ff */
[----:B------:R-:W-:-:S07]  /*0370*/  UIADD3.X UR5, UPT, UPT, URZ, UR5, URZ, UP0, !UPT ;  /* 0x00000005ff057290 */ /* 0x000fce00087fe4ff */
[----:B------:R1:W-:Y:S02]  /*0380*/  UTMACCTL.PF [UR6] ;  /* 0x00000000060079b9 */ /* 0x0003e40008040000 */
[----:B------:R1:W-:Y:S02]  /*0390*/  UTMACCTL.PF [UR4] ;  /* 0x00000000040079b9 */ /* 0x0003e40008040000 */
[----:B-1----:R-:W-:Y:S01]  /*03a0*/  NOP ;  /* 0x0000000000007918 */ /* 0x002fe20000000000 */
.L_x_5:
[----:B------:R-:W-:Y:S05]  /*03b0*/  BSYNC.RECONVERGENT B0 ;  /* 0x0000000000007941 */ /* 0x000fea0003800200 */
.L_x_4:
[----:B------:R-:W-:Y:S04]  /*03c0*/  BSSY.RECONVERGENT B0, `(.L_x_6) ;  /* 0x000000a000007945 */ /* 0x000fe80003800200 */
        /* <DEDUP_REMOVED lines=9> */
.L_x_7:
[----:B------:R-:W-:Y:S05]  /*0460*/  BSYNC.RECONVERGENT B0 ;  /* 0x0000000000007941 */ /* 0x000fea0003800200 */
.L_x_6:
[----:B------:R-:W-:Y:S01]  /*0470*/  UPLOP3.LUT UP2, UPT, UPT, UPT, UPT, 0x80, 0x8 ;  /* 0x000000000008789c */ /* 0x000fe20003f4f070 */
[----:B------:R-:W-:Y:S10]  /*0480*/  @!P5 BRA `(.L_x_8) ;  /* 0x000000000024d947 */ /* 0x000ff40003800000 */
[----:B------:R-:W-:Y:S01]  /*0490*/  ISETP.NE.U32.AND P1, PT, R2, RZ, PT ;  /* 0x000000ff0200720c */ /* 0x000fe20003f25070 */
[----:B------:R-:W-:Y:S01]  /*04a0*/  USEL UR4, URZ, 0xffffffff, UP4 ;  /* 0xffffffffff047887 */ /* 0x000fe2000a000000 */
[----:B-----5:R-:W-:Y:S02]  /*04b0*/  FSETP.NEU.AND P0, PT, R39, RZ, PT ;  /* 0x000000ff2700720b */ /* 0x020fe40003f0d000 */
[----:B------:R-:W-:-:S11]  /*04c0*/  ISETP.NE.AND.EX P1, PT, R3, RZ, PT, P1 ;  /* 0x000000ff0300720c */ /* 0x000fd60003f25310 */
[----:B------:R-:W-:Y:S02]  /*04d0*/  VOTEU.ANY UP0, P0 ;  /* 0x0000000000ff7886 */ /* 0x000fe40000000100 */
[----:B------:R-:W-:-:S05]  /*04e0*/  VOTEU.ANY UP1, P1 ;  /* 0x0000000000ff7886 */ /* 0x000fca0000820100 */
[----:B------:R-:W-:-:S04]  /*04f0*/  @!UP1 USEL UR4, URZ, 0xffffffff, UP0 ;  /* 0xffffffffff049887 */ /* 0x000fc80008000000 */
[----:B------:R-:W-:-:S04]  /*0500*/  ULOP3.LUT UR4, UR4, 0x1, URZ, 0xc0, !UPT ;  /* 0x0000000104047892 */ /* 0x000fc8000f8ec0ff */
[----:B------:R-:W-:-:S11]  /*0510*/  UISETP.NE.U32.AND UP2, UPT, UR4, 0x1, UPT ;  /* 0x000000010400788c */ /* 0x000fd6000bf45070 */
.L_x_8:
[----:B------:R-:W1:Y:S01]  /*0520*/  SHFL.IDX PT, R2, R77, RZ, 0x1f ;  /* 0x00001fff4d027589 */ /* 0x000e6200000e0000 */
[----:B------:R-:W-:-:S04]  /*0530*/  UISETP.NE.AND UP0, UPT, UR15, 0x2, UPT ;  /* 0x000000020f00788c */ /* 0x000fc8000bf05270 */
[----:B------:R-:W-:Y:S01]  /*0540*/  USEL UR42, URZ, 0x1, UP0 ;  /* 0x00000001ff2a7887 */ /* 0x000fe20008000000 */
[----:B-1----:R-:W-:-:S13]  /*0550*/  ISETP.NE.AND P0, PT, R2, RZ, PT ;  /* 0x000000ff0200720c */ /* 0x002fda0003f05270 */
[----:B------:R-:W-:Y:S05]  /*0560*/  @P0 BRA `(.L_x_9) ;  /* 0x0000000400e40947 */ /* 0x000fea0003800000 */
[----:B------:R-:W-:Y:S01]  /*0570*/  ELECT P0, URZ, PT ;  /* 0x0000000000ff782f */ /* 0x000fe20003800000 */
[----:B------:R-:W-:-:S12]  /*0580*/  BSSY.RECONVERGENT B0, `(.L_x_9) ;  /* 0x0000077000007945 */ /* 0x000fd80003800200 */
[----:B------:R-:W-:Y:S05]  /*0590*/  @!P0 BRA `(.L_x_10) ;  /* 0x0000000400d48947 */ /* 0x000fea0003800000 */
[----:B------:R-:W1:Y:S01]  /*05a0*/  S2UR UR4, SR_CgaCtaId ;  /* 0x00000000000479c3 */ /* 0x000e620000008800 */
[----:B------:R-:W-:Y:S01]  /*05b0*/  UMOV UR5, 0x400 ;  /* 0x0000040000057882 */ /* 0x000fe20000000000 */
[----:B------:R-:W-:Y:S02]  /*05c0*/  UMOV UR6, 0x1 ;  /* 0x0000000100067882 */ /* 0x000fe40000000000 */
[----:B------:R-:W-:-:S04]  /*05d0*/  UIADD3 UR6, UPT, UPT, -UR6, 0x100000, URZ ;  /* 0x0010000006067890 */ /* 0x000fc8000fffe1ff */
[----:B------:R-:W-:Y:S02]  /*05e0*/  USHF.L.U32 UR7, UR6, 0xb, URZ ;  /* 0x0000000b06077899 */ /* 0x000fe400080006ff */
[----:B------:R-:W-:Y:S02]  /*05f0*/  USHF.L.U32 UR6, UR6, 0x1, URZ ;  /* 0x0000000106067899 */ /* 0x000fe400080006ff */
[----:B-1----:R-:W-:Y:S01]  /*0600*/  ULEA UR4, UR4, UR5, 0x18 ;  /* 0x0000000504047291 */ /* 0x002fe2000f8ec0ff */
[----:B------:R-:W1:Y:S11]  /*0610*/  FENCE.VIEW.ASYNC.S ;  /* 0x00000000000073c6 */ /* 0x000e760000000000 */
[----:B-1----:R1:W2:Y:S01]  /*0620*/  SYNCS.EXCH.64 URZ, [UR4], UR6 ;  /* 0x0000000604ff75b2 */ /* 0x0022a20008000100 */
[----:B------:R1:W3:Y:S01]  /*0630*/  SYNCS.EXCH.64 URZ, [UR4+0x1b0], UR6 ;  /* 0x0001b00604ff75b2 */ /* 0x0002e20008000100 */
[----:B------:R1:W4:Y:S01]  /*0640*/  SYNCS.EXCH.64 URZ, [UR4+0x8], UR6 ;  /* 0x0000080604ff75b2 */ /* 0x0003220008000100 */
[----:B------:R1:W1:Y:S01]  /*0650*/  SYNCS.EXCH.64 URZ, [UR4+0x1b8], UR6 ;  /* 0x0001b80604ff75b2 */ /* 0x0002620008000100 */
        /* <DEDUP_REMOVED lines=104> */
[----:B--234-:R-:W-:Y:S01]  /*0ce0*/  NOP ;  /* 0x0000000000007918 */ /* 0x01cfe20000000000 */
.L_x_10:
[----:B-1----:R-:W-:Y:S05]  /*0cf0*/  BSYNC.RECONVERGENT B0 ;  /* 0x0000000000007941 */ /* 0x002fea0003800200 */
.L_x_9:
[----:B------:R-:W1:Y:S01]  /*0d00*/  SHFL.IDX PT, R2, R77, RZ, 0x1f ;  /* 0x00001fff4d027589 */ /* 0x000e6200000e0000 */
[----:B------:R-:W-:Y:S01]  /*0d10*/  NOP ;  /* 0x0000000000007918 */ /* 0x000fe20000000000 */
[----:B-1----:R-:W-:-:S13]  /*0d20*/  ISETP.NE.AND P0, PT, R2, 0x1, PT ;  /* 0x000000010200780c */ /* 0x002fda0003f05270 */
[----:B------:R-:W-:Y:S05]  /*0d30*/  @P0 BRA `(.L_x_11) ;  /* 0x0000000000400947 */ /* 0x000fea0003800000 */
[----:B------:R-:W1:Y:S01]  /*0d40*/  S2UR UR4, SR_CgaCtaId ;  /* 0x00000000000479c3 */ /* 0x000e620000008800 */
[----:B------:R-:W-:Y:S01]  /*0d50*/  UMOV UR5, 0x400 ;  /* 0x0000040000057882 */ /* 0x000fe20000000000 */
[----:B------:R-:W-:Y:S01]  /*0d60*/  UMOV UR8, 0x20 ;  /* 0x0000002000087882 */ /* 0x000fe20000000000 */
[----:B------:R-:W-:Y:S01]  /*0d70*/  UMOV UR6, 0x80 ;  /* 0x0000008000067882 */ /* 0x000fe20000000000 */
[----:B------:R-:W-:-:S04]  /*0d80*/  UIADD3 UR8, UPT, UPT, -UR8, 0x100000, URZ ;  /* 0x0010000008087890 */ /* 0x000fc8000fffe1ff */
[----:B------:R-:W-:Y:S02]  /*0d90*/  USHF.L.U32 UR9, UR8, 0xb, URZ ;  /* 0x0000000b08097899 */ /* 0x000fe400080006ff */
[----:B------:R-:W-:Y:S02]  /*0da0*/  USHF.L.U32 UR8, UR8, 0x1, URZ ;  /* 0x0000000108087899 */ /* 0x000fe400080006ff */
[----:B------:R-:W-:-:S04]  /*0db0*/  UIADD3 UR6, UPT, UPT, -UR6, 0x100000, URZ ;  /* 0x0010000006067890 */ /* 0x000fc8000fffe1ff */
[----:B------:R-:W-:Y:S02]  /*0dc0*/  USHF.L.U32 UR7, UR6, 0xb, URZ ;  /* 0x0000000b06077899 */ /* 0x000fe400080006ff */
[----:B------:R-:W-:Y:S01]  /*0dd0*/  USHF.L.U32 UR6, UR6, 0x1, URZ ;  /* 0x0000000106067899 */ /* 0x000fe200080006ff */
[----:B------:R-:W-:Y:S01]  /*0de0*/  ELECT P0, URZ, PT ;  /* 0x0000000000ff782f */ /* 0x000fe20003800000 */
[----:B-1----:R-:W-:Y:S01]  /*0df0*/  ULEA UR4, UR4, UR5, 0x18 ;  /* 0x0000000504047291 */ /* 0x002fe2000f8ec0ff */
[----:B------:R-:W1:Y:S11]  /*0e00*/  FENCE.VIEW.ASYNC.S ;  /* 0x00000000000073c6 */ /* 0x000e760000000000 */
[----:B-1----:R1:W2:Y:S01]  /*0e10*/  SYNCS.EXCH.64 URZ, [UR4+0x360], UR8 ;  /* 0x0003600804ff75b2 */ /* 0x0022a20008000100 */
[----:B------:R1:W3:Y:S01]  /*0e20*/  SYNCS.EXCH.64 URZ, [UR4+0x368], UR6 ;  /* 0x0003680604ff75b2 */ /* 0x0002e20008000100 */
[----:B------:R-:W-:Y:S01]  /*0e30*/  NOP ;  /* 0x0000000000007918 */ /* 0x000fe20000000000 */
.L_x_11:
[----:B------:R-:W4:Y:S01]  /*0e40*/  SHFL.IDX PT, R2, R77, RZ, 0x1f ;  /* 0x00001fff4d027589 */ /* 0x000f2200000e0000 */
[----:B------:R-:W-:Y:S01]  /*0e50*/  NOP ;  /* 0x0000000000007918 */ /* 0x000fe20000000000 */
[----:B----4-:R-:W-:-:S13]  /*0e60*/  ISETP.NE.AND P0, PT, R2, 0x3, PT ;  /* 0x000000030200780c */ /* 0x010fda0003f05270 */
[----:B------:R-:W-:Y:S05]  /*0e70*/  @P0 BRA `(.L_x_12) ;  /* 0x0000000000300947 */ /* 0x000fea0003800000 */
[----:B-1----:R-:W1:Y:S01]  /*0e80*/  S2UR UR4, SR_CgaCtaId ;  /* 0x00000000000479c3 */ /* 0x002e620000008800 */
[----:B------:R-:W-:Y:S01]  /*0e90*/  UMOV UR6, 0x400 ;  /* 0x0000040000067882 */ /* 0x000fe20000000000 */
[----:B------:R-:W-:Y:S01]  /*0ea0*/  UMOV UR5, 0x20 ;  /* 0x0000002000057882 */ /* 0x000fe20000000000 */
[----:B------:R-:W-:Y:S01]  /*0eb0*/  ELECT P0, URZ, PT ;  /* 0x0000000000ff782f */ /* 0x000fe20003800000 */
[----:B-1----:R-:W-:Y:S02]  /*0ec0*/  ULEA UR6, UR4, UR6, 0x18 ;  /* 0x0000000604067291 */ /* 0x002fe4000f8ec0ff */
[----:B------:R-:W-:-:S04]  /*0ed0*/  UIADD3 UR4, UPT, UPT, -UR5, 0x100000, URZ ;  /* 0x0010000005047890 */ /* 0x000fc8000fffe1ff */
[----:B------:R-:W-:Y:S02]  /*0ee0*/  USHF.L.U32 UR5, UR4, 0xb, URZ ;  /* 0x0000000b04057899 */ /* 0x000fe400080006ff */
[----:B------:R-:W-:Y:S01]  /*0ef0*/  USHF.L.U32 UR4, UR4, 0x1, URZ ;  /* 0x0000000104047899 */ /* 0x000fe200080006ff */
[----:B------:R-:W1:Y:S11]  /*0f00*/  FENCE.VIEW.ASYNC.S ;  /* 0x00000000000073c6 */ /* 0x000e760000000000 */
[----:B-1----:R4:W1:Y:S01]  /*0f10*/  SYNCS.EXCH.64 URZ, [UR6+0x370], UR4 ;  /* 0x0003700406ff75b2 */ /* 0x0028620008000100 */
[----:B------:R4:W1:Y:S02]  /*0f20*/  SYNCS.EXCH.64 URZ, [UR6+0x378], UR4 ;  /* 0x0003780406ff75b2 */ /* 0x0008640008000100 */
[----:B----4-:R-:W-:Y:S01]  /*0f30*/  NOP ;  /* 0x0000000000007918 */ /* 0x010fe20000000000 */
.L_x_12:
[----:B------:R-:W4:Y:S01]  /*0f40*/  SHFL.IDX PT, R2, R77, RZ, 0x1f ;  /* 0x00001fff4d027589 */ /* 0x000f2200000e0000 */
[----:B------:R-:W-:Y:S01]  /*0f50*/  NOP ;  /* 0x0000000000007918 */ /* 0x000fe20000000000 */
[----:B----4-:R-:W-:-:S13]  /*0f60*/  ISETP.NE.AND P0, PT, R2, 0x4, PT ;  /* 0x000000040200780c */ /* 0x010fda0003f05270 */
[----:B------:R-:W-:Y:S05]  /*0f70*/  @P0 BRA `(.L_x_13) ;  /* 0x0000000000440947 */ /* 0x000fea0003800000 */
[----:B-1----:R-:W1:Y:S01]  /*0f80*/  S2UR UR6, SR_CgaCtaId ;  /* 0x00000000000679c3 */ /* 0x002e620000008800 */
[----:B------:R-:W-:Y:S01]  /*0f90*/  UMOV UR4, 0x100 ;  /* 0x0000010000047882 */ /* 0x000fe20000000000 */
[----:B------:R-:W-:Y:S01]  /*0fa0*/  UMOV UR5, 0x400 ;  /* 0x0000040000057882 */ /* 0x000fe20000000000 */
[----:B------:R-:W-:Y:S01]  /*0fb0*/  USEL UR4, UR4, 0xe0, UP2 ;  /* 0x000000e004047887 */ /* 0x000fe20009000000 */
[----:B------:R-:W-:Y:S01]  /*0fc0*/  UMOV UR8, 0x1 ;  /* 0x0000000100087882 */ /* 0x000fe20000000000 */
[----:B------:R-:W-:Y:S01]  /*0fd0*/  ELECT P0, URZ, PT ;  /* 0x0000000000ff782f */ /* 0x000fe20003800000 */
[----:B------:R-:W-:-:S04]  /*0fe0*/  UIADD3 UR8, UPT, UPT, -UR8, 0x100000, URZ ;  /* 0x0010000008087890 */ /* 0x000fc8000fffe1ff */
[----:B------:R-:W-:Y:S02]  /*0ff0*/  USHF.L.U32 UR9, UR8, 0xb, URZ ;  /* 0x0000000b08097899 */ /* 0x000fe400080006ff */
[----:B------:R-:W-:Y:S02]  /*1000*/  USHF.L.U32 UR8, UR8, 0x1, URZ ;  /* 0x0000000108087899 */ /* 0x000fe400080006ff */
[----:B-1----:R-:W-:Y:S02]  /*1010*/  ULEA UR6, UR6, UR5, 0x18 ;  /* 0x0000000506067291 */ /* 0x002fe4000f8ec0ff */
[----:B------:R-:W-:-:S04]  /*1020*/  UIADD3 UR4, UPT, UPT, -UR4, 0x100000, URZ ;  /* 0x0010000004047890 */ /* 0x000fc8000fffe1ff */
[----:B------:R-:W-:Y:S02]  /*1030*/  USHF.L.U32 UR5, UR4, 0xb, URZ ;  /* 0x0000000b04057899 */ /* 0x000fe400080006ff */
[----:B------:R-:W-:Y:S01]  /*1040*/  USHF.L.U32 UR4, UR4, 0x1, URZ ;  /* 0x0000000104047899 */ /* 0x000fe200080006ff */
[----:B------:R-:W1:Y:S03]  /*1050*/  FENCE.VIEW.ASYNC.S ;  /* 0x00000000000073c6 */ /* 0x000e660000000000 */
[----:B-1----:R4:W1:Y:S08]  /*1060*/  SYNCS.EXCH.64 URZ, [UR6+0x380], UR8 ;  /* 0x0003800806ff75b2 */ /* 0x0028700008000100 */
[----:B------:R4:W1:Y:S02]  /*1070*/  SYNCS.EXCH.64 URZ, [UR6+0x388], UR4 ;  /* 0x0003880406ff75b2 */ /* 0x0008640008000100 */
[----:B----4-:R-:W-:Y:S01]  /*1080*/  NOP ;  /* 0x0000000000007918 */ /* 0x010fe20000000000 */
.L_x_13:
[----:B------:R-:W4:Y:S01]  /*1090*/  SHFL.IDX PT, R2, R77, RZ, 0x1f ;  /* 0x00001fff4d027589 */ /* 0x000f2200000e0000 */
[----:B------:R-:W1:Y:S01]  /*10a0*/  S2UR UR44, SR_CTAID.X ;  /* 0x00000000002c79c3 */ /* 0x000e620000002500 */
[----:B------:R-:W-:-:S07]  /*10b0*/  NOP ;  /* 0x0000000000007918 */ /* 0x000fce0000000000 */
[----:B------:R-:W1:Y:S01]  /*10c0*/  S2UR UR45, SR_CTAID.Y ;  /* 0x00000000002d79c3 */ /* 0x000e620000002600 */
[----:B----4-:R-:W-:-:S13]  /*10d0*/  ISETP.NE.AND P0, PT, R2, 0x5, PT ;  /* 0x000000050200780c */ /* 0x010fda0003f05270 */
[----:B-1----:R-:W-:Y:S05]  /*10e0*/  @P0 BRA `(.L_x_14) ;  /* 0x0000000000480947 */ /* 0x002fea0003800000 */
        /* <DEDUP_REMOVED lines=13> */
[----:B-1----:R1:W4:Y:S01]  /*11c0*/  SYNCS.EXCH.64 URZ, [UR4+0x390], UR8 ;  /* 0x0003900804ff75b2 */ /* 0x0023220008000100 */
[----:B------:R1:W1:Y:S01]  /*11d0*/  SYNCS.EXCH.64 URZ, [UR4+0x3a0], UR6 ;  /* 0x0003a00604ff75b2 */ /* 0x0002620008000100 */
[----:B------:R1:W1:Y:S01]  /*11e0*/  SYNCS.EXCH.64 URZ, [UR4+0x398], UR8 ;  /* 0x0003980804ff75b2 */ /* 0x0002620008000100 */
[----:B------:R1:W1:Y:S01]  /*11f0*/  SYNCS.EXCH.64 URZ, [UR4+0x3a8], UR6 ;  /* 0x0003a80604ff75b2 */ /* 0x0002620008000100 */
[----:B------:R-:W-:Y:S01]  /*1200*/  NOP ;  /* 0x0000000000007918 */ /* 0x000fe20000000000 */
.L_x_14:
[----:B------:R-:W-:-:S05]  /*1210*/  CS2R.32 R69, SR_CgaSize ;  /* 0x0000000000457805 */ /* 0x000fca0000008a00 */
[----:B------:R-:W-:-:S05]  /*1220*/  IMAD R69, R69, -0xa0, RZ ;  /* 0xffffff6045457824 */ /* 0x000fca00078e02ff */
[----:B------:R-:W-:-:S14]  /*1230*/  R2UR UR5, R69 ;  /* 0x00000000450572ca */ /* 0x000fdc00000e0000 */
[----:B------:R-:W2:Y:S01]  /*1240*/  LDCU UR5, c[0x0][UR5+0x2b0] ;  /* 0x00005600050577ac */ /* 0x000ea20008000800 */
[----:B------:R-:W-:Y:S02]  /*1250*/  I2FP.F32.U32 R69, UR44 ;  /* 0x0000002c00457c45 */ /* 0x000fe40008201000 */
[----:B------:R-:W-:-:S05]  /*1260*/  CS2R.32 R3, SR_CgaSize ;  /* 0x0000000000037805 */ /* 0x000fca0000008a00 */
[----:B------:R-:W-:-:S06]  /*1270*/  IMAD R3, R3, -0xa0, RZ ;  /* 0xffffff6003037824 */ /* 0x000fcc00078e02ff */
[----:B------:R-:W3:Y:S01]  /*1280*/  LDC R3, c[0x0][R3+0x2a0] ;  /* 0x0000a80003037b82 */ /* 0x000ee20000000800 */
[----:B------:R-:W-:Y:S02]  /*1290*/  I2FP.F32.U32 R68, UR45 ;  /* 0x0000002d00447c45 */ /* 0x000fe40008201000 */
[----:B------:R-:W-:-:S05]  /*12a0*/  CS2R.32 R16, SR_CgaSize ;  /* 0x0000000000107805 */ /* 0x000fca0000008a00 */
[----:B------:R-:W-:-:S05]  /*12b0*/  IMAD R16, R16, -0xa0, RZ ;  /* 0xffffff6010107824 */ /* 0x000fca00078e02ff */
[----:B-1----:R-:W-:-:S14]  /*12c0*/  R2UR UR4, R16 ;  /* 0x00000000100472ca */ /* 0x002fdc00000e0000 */
[----:B------:R-:W1:Y:S01]  /*12d0*/  LDCU UR4, c[0x0][UR4+0x2b4] ;  /* 0x00005680040477ac */ /* 0x000e620008000800 */
[----:B------:R-:W-:Y:S01]  /*12e0*/  NOP ;  /* 0x0000000000007918 */ /* 0x000fe20000000000 */
[----:B------:R-:W3:Y:S01]  /*12f0*/  S2R R16, SR_CTAID.Z ;  /* 0x0000000000107919 */ /* 0x000ee20000002700 */
[----:B------:R-:W4:Y:S01]  /*1300*/  LDCU UR18, c[0x0][0xc24] ;  /* 0x00018480ff1277ac */ /* 0x000f220008000800 */
[----:B------:R-:W-:-:S05]  /*1310*/  CS2R.32 R2, SR_CgaSize ;  /* 0x0000000000027805 */ /* 0x000fca0000008a00 */
[----:B------:R-:W-:-:S06]  /*1320*/  IMAD R2, R2, -0xa0, RZ ;  /* 0xffffff6002027824 */ /* 0x000fcc00078e02ff */
[----:B------:R-:W3:Y:S01]  /*1330*/  LDC R2, c[0x0][R2+0x2a4] ;  /* 0x0000a90002027b82 */ /* 0x000ee20000000800 */
[----:B--2---:R-:W-:Y:S01]  /*1340*/  FMUL R69, R69, UR5 ;  /* 0x0000000545457c20 */ /* 0x004fe20008400000 */
[----:B-1----:R-:W-:-:S05]  /*1350*/  FMUL R68, R68, UR4 ;  /* 0x0000000444447c20 */ /* 0x002fca0008400000 */
[----:B------:R-:W1:Y:S01]  /*1360*/  F2I.U32.TRUNC.NTZ R69, R69 ;  /* 0x0000004500457305 */ /* 0x000e62000020f000 */
[----:B----4-:R-:W-:-:S07]  /*1370*/  UISETP.GE.AND UP0, UPT, UR18, 0x1, UPT ;  /* 0x000000011200788c */ /* 0x010fce000bf06270 */
[----:B------:R-:W2:Y:S01]  /*1380*/  F2I.U32.TRUNC.NTZ R68, R68 ;  /* 0x0000004400447305 */ /* 0x000ea2000020f000 */
[----:B-1----:R-:W-:-:S05]  /*1390*/  IADD3 R69, PT, PT, -R69, RZ, RZ ;  /* 0x000000ff45457210 */ /* 0x002fca0007ffe1ff */
[----:B---3--:R-:W-:Y:S01]  /*13a0*/  IMAD R69, R3, R69, UR44 ;  /* 0x0000002c03457e24 */ /* 0x008fe2000f8e0245 */
[----:B--2---:R-:W-:-:S05]  /*13b0*/  IADD3 R68, PT, PT, -R68, RZ, RZ ;  /* 0x000000ff44447210 */ /* 0x004fca0007ffe1ff */
[----:B------:R-:W-:Y:S01]  /*13c0*/  IMAD R68, R2, R68, UR45 ;  /* 0x0000002d02447e24 */ /* 0x000fe2000f8e0244 */
[----:B------:R-:W-:Y:S06]  /*13d0*/  BAR.SYNC.DEFER_BLOCKING 0x0 ;  /* 0x0000000000007b1d */ /* 0x000fec0000010000 */
[----:B------:R-:W-:Y:S05]  /*13e0*/  BRA.U !UP0, `(.L_x_15) ;  /* 0x0000000108d47547 */ /* 0x000fea000b800000 */
[----:B------:R-:W1:Y:S01]  /*13f0*/  LDCU.128 UR20, c[0x0][0xc10] ;  /* 0x00018200ff1477ac */ /* 0x000e620008000c00 */
[----:B------:R-:W2:Y:S01]  /*1400*/  LDCU UR14, c[0x0][0x370] ;  /* 0x00006e00ff0e77ac */ /* 0x000ea20008000800 */
[----:B------:R-:W3:Y:S01]  /*1410*/  LDCU UR9, c[0x0][0x374] ;  /* 0x00006e80ff0977ac */ /* 0x000ee20008000800 */
[----:B------:R-:W4:Y:S01]  /*1420*/  LDCU UR19, c[0x0][0xc0c] ;  /* 0x00018180ff1377ac */ /* 0x000f220008000800 */
[----:B------:R-:W4:Y:S01]  /*1430*/  LDCU UR8, c[0x0][0xc20] ;  /* 0x00018400ff0877ac */ /* 0x000f220008000800 */
[----:B------:R-:W4:Y:S01]  /*1440*/  LDCU.64 UR16, c[0x0][0xc28] ;  /* 0x00018500ff1077ac */ /* 0x000f220008000a00 */
[----:B-1----:R-:W-:Y:S02]  /*1450*/  UISETP.NE.AND UP0, UPT, UR22, 0x1, UPT ;  /* 0x000000011600788c */ /* 0x002fe4000bf05270 */
[----:B---3--:R-:W-:Y:S02]  /*1460*/  UIMAD.WIDE.U32 UR4, UR9, UR23, URZ ;  /* 0x00000017090472a5 */ /* 0x008fe4000f8e00ff */
[----:B--2---:R-:W-:-:S02]  /*1470*/  UIMAD.WIDE.U32 UR6, UR14, UR20, URZ ;  /* 0x000000140e0672a5 */ /* 0x004fc4000f8e00ff */
[----:B----4-:R-:W-:Y:S02]  /*1480*/  UISETP.NE.AND UP1, UPT, UR19, 0x1, UPT ;  /* 0x000000011300788c */ /* 0x010fe4000bf25270 */
[----:B------:R-:W-:Y:S01]  /*1490*/  UIMAD.WIDE.U32 UR10, UR45, UR23, URZ ;  /* 0x000000172d0a72a5 */ /* 0x000fe2000f8e00ff */
[----:B------:R-:W-:Y:S01]  /*14a0*/  UMOV UR4, UR5 ;  /* 0x0000000500047c82 */ /* 0x000fe20008000000 */
[----:B------:R-:W-:Y:S02]  /*14b0*/  UISETP.NE.AND UP3, UPT, UR18, 0x1, UPT ;  /* 0x000000011200788c */ /* 0x000fe4000bf65270 */
[----:B------:R-:W-:-:S03]  /*14c0*/  @UP0 USHF.R.U32.HI UR9, URZ, UR8, UR4 ;  /* 0x00000008ff090299 */ /* 0x000fc60008011604 */
[----:B------:R-:W-:Y:S01]  /*14d0*/  UMOV UR6, UR11 ;  /* 0x0000000b00067c82 */ /* 0x000fe20008000000 */
[----:B------:R-:W-:Y:S01]  /*14e0*/  UMOV UR4, UR7 ;  /* 0x0000000700047c82 */ /* 0x000fe20008000000 */
[----:B------:R-:W-:Y:S02]  /*14f0*/  USHF.R.U32.HI UR10, URZ, UR8, UR6 ;  /* 0x00000008ff0a7299 */ /* 0x000fe40008011606 */
[----:B------:R-:W-:Y:S02]  /*1500*/  @UP1 USHF.R.U32.HI UR14, URZ, UR21, UR4 ;  /* 0x00000015ff0e1299 */ /* 0x000fe40008011604 */
[----:B------:R-:W-:Y:S02]  /*1510*/  UIMAD.WIDE.U32 UR4, UR9, UR16, URZ ;  /* 0x00000010090472a5 */ /* 0x000fe4000f8e00ff */
[----:B------:R-:W-:Y:S02]  /*1520*/  UIMAD.WIDE.U32 UR12, UR44, UR20, URZ ;  /* 0x000000142c0c72a5 */ /* 0x000fe4000f8e00ff */
[----:B------:R-:W-:-:S03]  /*1530*/  UIMAD.WIDE.U32 UR6, UR14, UR16, URZ ;  /* 0x000000100e0672a5 */ /* 0x000fc6000f8e00ff */
[----:B------:R-:W-:Y:S02]  /*1540*/  UMOV UR4, UR5 ;  /* 0x0000000500047c82 */ /* 0x000fe40008000000 */
[----:B------:R-:W-:Y:S01]  /*1550*/  @UP3 USHF.R.U32.HI UR9, URZ, UR17, UR4 ;  /* 0x00000011ff093299 */ /* 0x000fe20008011604 */
[----:B------:R-:W-:Y:S02]  /*1560*/  UMOV UR8, UR13 ;  /* 0x0000000d00087c82 */ /* 0x000fe40008000000 */
[----:B------:R-:W-:Y:S01]  /*1570*/  UMOV UR4, UR7 ;  /* 0x0000000700047c82 */ /* 0x000fe20008000000 */
[----:B------:R-:W-:Y:S02]  /*1580*/  USHF.R.U32.HI UR21, URZ, UR21, UR8 ;  /* 0x00000015ff157299 */ /* 0x000fe40008011608 */
[----:B------:R-:W-:Y:S02]  /*1590*/  @UP3 USHF.R.U32.HI UR14, URZ, UR17, UR4 ;  /* 0x00000011ff0e3299 */ /* 0x000fe40008011604 */
[----:B------:R-:W-:-:S02]  /*15a0*/  USEL UR8, UR45, UR10, !UP0 ;  /* 0x0000000a2d087287 */ /* 0x000fc4000c000000 */
[----:B------:R-:W-:Y:S02]  /*15b0*/  UIMAD UR4, UR9, UR18, URZ ;  /* 0x00000012090472a4 */ /* 0x000fe4000f8e02ff */
[----:B------:R-:W-:Y:S02]  /*15c0*/  USEL UR6, UR44, UR21, !UP1 ;  /* 0x000000152c067287 */ /* 0x000fe4000c800000 */
[----:B------:R-:W-:Y:S02]  /*15d0*/  UISETP.GE.AND UP0, UPT, UR8, UR4, UPT ;  /* 0x000000040800728c */ /* 0x000fe4000bf06270 */
[----:B------:R-:W-:Y:S02]  /*15e0*/  UIMAD UR7, UR14, UR18, URZ ;  /* 0x000000120e0772a4 */ /* 0x000fe4000f8e02ff */
[----:B------:R-:W-:Y:S02]  /*15f0*/  UIMAD.WIDE.U32 UR4, UR8, UR16, URZ ;  /* 0x00000010080472a5 */ /* 0x000fe4000f8e00ff */
[----:B------:R-:W-:-:S02]  /*1600*/  UISETP.GE.OR UP0, UPT, UR6, UR7, UP0 ;  /* 0x000000070600728c */ /* 0x000fc40008706670 */
[----:B------:R-:W-:Y:S02]  /*1610*/  UIMAD.WIDE.U32 UR10, UR6, UR16, URZ ;  /* 0x00000010060a72a5 */ /* 0x000fe4000f8e00ff */
[----:B------:R-:W-:Y:S01]  /*1620*/  UIADD3 UR7, UPT, UPT, -UR8, URZ, URZ ;  /* 0x000000ff08077290 */ /* 0x000fe2000fffe1ff */
[----:B------:R-:W-:Y:S01]  /*1630*/  UMOV UR4, UR5 ;  /* 0x0000000500047c82 */ /* 0x000fe20008000000 */
[----:B------:R-:W-:Y:S02]  /*1640*/  UIADD3 UR9, UPT, UPT, -UR6, URZ, URZ ;  /* 0x000000ff06097290 */ /* 0x000fe4000fffe1ff */
[----:B------:R-:W-:-:S03]  /*1650*/  USHF.R.U32.HI UR4, URZ, UR17, UR4 ;  /* 0x00000011ff047299 */ /* 0x000fc60008011604 */
[----:B------:R-:W-:Y:S01]  /*1660*/  @!UP0 UMOV UR5, UR11 ;  /* 0x0000000b00058c82 */ /* 0x000fe20008000000 */
[----:B------:R-:W-:Y:S02]  /*1670*/  UIMAD UR45, UR22, UR7, UR45 ;  /* 0x00000007162d72a4 */ /* 0x000fe4000f8e022d */
[----:B------:R-:W-:Y:S02]  /*1680*/  USEL UR4, UR8, UR4, !UP3 ;  /* 0x0000000408047287 */ /* 0x000fe4000d800000 */
[----:B------:R-:W-:Y:S02]  /*1690*/  @!UP0 USHF.R.U32.HI UR5, URZ, UR17, UR5 ;  /* 0x00000011ff058299 */ /* 0x000fe40008011605 */
[----:B------:R-:W-:Y:S02]  /*16a0*/  UIADD3 UR7, UPT, UPT, -UR4, URZ, URZ ;  /* 0x000000ff04077290 */ /* 0x000fe4000fffe1ff */
[----:B------:R-:W-:Y:S02]  /*16b0*/  @!UP0 USEL UR5, UR6, UR5, !UP3 ;  /* 0x0000000506058287 */ /* 0x000fe4000d800000 */
[----:B------:R-:W-:-:S02]  /*16c0*/  UIMAD UR7, UR18, UR7, UR8 ;  /* 0x00000007120772a4 */ /* 0x000fc4000f8e0208 */
[----:B------:R-:W-:Y:S02]  /*16d0*/  @!UP0 UIADD3 UR4, UPT, UPT, UR4, -UR5, URZ ;  /* 0x8000000504048290 */ /* 0x000fe4000fffe0ff */
[----:B------:R-:W-:Y:S02]  /*16e0*/  @!UP0 UIMAD UR7, UR7, UR14, UR5 ;  /* 0x0000000e070782a4 */ /* 0x000fe4000f8e0205 */
[----:B------:R-:W-:Y:S02]  /*16f0*/  @!UP0 UIMAD UR8, UR4, UR18, UR6 ;  /* 0x00000012040882a4 */ /* 0x000fe4000f8e0206 */
[----:B------:R-:W-:Y:S02]  /*1700*/  UIMAD UR4, UR19, UR9, UR44 ;  /* 0x00000009130472a4 */ /* 0x000fe4000f8e022c */
[----:B------:R-:W-:Y:S01]  /*1710*/  UIMAD UR45, UR8, UR22, UR45 ;  /* 0x00000016082d72a4 */ /* 0x000fe2000f8e022d */
[----:B------:R-:W-:Y:S02]  /*1720*/  @!UP0 UMOV UR6, UR7 ;  /* 0x0000000700068c82 */ /* 0x000fe40008000000 */
[----:B------:R-:W-:-:S12]  /*1730*/  UIMAD UR44, UR6, UR19, UR4 ;  /* 0x00000013062c72a4 */ /* 0x000fd8000f8e0204 */
.L_x_15:
[----:B------:R-:W1:Y:S02]  /*1740*/  LDCU UR4, c[0x0][0xc30] ;  /* 0x00018600ff0477ac */ /* 0x000e640008000800 */
[----:B-1----:R-:W-:-:S09]  /*1750*/  UISETP.NE.AND UP0, UPT, UR4, 0x1, UPT ;  /* 0x000000010400788c */ /* 0x002fd2000bf05270 */
[----:B------:R-:W-:Y:S05]  /*1760*/  BRA.U UP0, `(.L_x_16) ;  /* 0x0000000100447547 */ /* 0x000fea000b800000 */
[----:B------:R-:W1:Y:S01]  /*1770*/  LDCU.128 UR8, c[0x0][0xc10] ;  /* 0x00018200ff0877ac */ /* 0x000e620008000c00 */
[----:B------:R-:W2:Y:S01]  /*1780*/  LDCU UR12, c[0x0][0xc0c] ;  /* 0x00018180ff0c77ac */ /* 0x000ea20008000800 */
[----:B------:R-:W3:Y:S01]  /*1790*/  LDCU UR13, c[0x0][0xc20] ;  /* 0x00018400ff0d77ac */ /* 0x000ee20008000800 */
[----:B-1----:R-:W-:Y:S02]  /*17a0*/  UIMAD.WIDE.U32 UR6, UR44, UR8, URZ ;  /* 0x000000082c0672a5 */ /* 0x002fe4000f8e00ff */
[----:B------:R-:W-:Y:S02]  /*17b0*/  UIMAD.WIDE.U32 UR4, UR45, UR11, URZ ;  /* 0x0000000b2d0472a5 */ /* 0x000fe4000f8e00ff */
[----:B--2---:R-:W-:Y:S02]  /*17c0*/  UISETP.NE.AND UP1, UPT, UR12, 0x1, UPT ;  /* 0x000000010c00788c */ /* 0x004fe4000bf25270 */
[----:B------:R-:W-:Y:S01]  /*17d0*/  UISETP.NE.AND UP0, UPT, UR10, 0x1, UPT ;  /* 0x000000010a00788c */ /* 0x000fe2000bf05270 */
[----:B------:R-:W-:-:S02]  /*17e0*/  UMOV UR6, UR7 ;  /* 0x0000000700067c82 */ /* 0x000fc40008000000 */
[----:B------:R-:W-:Y:S01]  /*17f0*/  UMOV UR4, UR5 ;  /* 0x0000000500047c82 */ /* 0x000fe20008000000 */
[----:B------:R-:W-:Y:S02]  /*1800*/  USHF.R.U32.HI UR6, URZ, UR9, UR6 ;  /* 0x00000009ff067299 */ /* 0x000fe40008011606 */
[----:B---3--:R-:W-:Y:S02]  /*1810*/  USHF.R.U32.HI UR4, URZ, UR13, UR4 ;  /* 0x0000000dff047299 */ /* 0x008fe40008011604 */
[----:B------:R-:W-:Y:S02]  /*1820*/  USEL UR5, UR44, UR6, !UP1 ;  /* 0x000000062c057287 */ /* 0x000fe4000c800000 */
[----:B------:R-:W-:-:S04]  /*1830*/  USEL UR4, UR45, UR4, !UP0 ;  /* 0x000000042d047287 */ /* 0x000fc8000c000000 */
[----:B------:R-:W-:Y:S02]  /*1840*/  UIADD3 UR6, UPT, UPT, UR5, -UR4, URZ ;  /* 0x8000000405067290 */ /* 0x000fe4000fffe0ff */
[----:B------:R-:W-:Y:S02]  /*1850*/  UIADD3 UR4, UPT, UPT, -UR5, UR4, URZ ;  /* 0x0000000405047290 */ /* 0x000fe4000fffe1ff */
[----:B------:R-:W-:Y:S02]  /*1860*/  UIMAD UR45, UR6, UR10, UR45 ;  /* 0x0000000a062d72a4 */ /* 0x000fe4000f8e022d */
[----:B------:R-:W-:-:S12]  /*1870*/  UIMAD UR44, UR4, UR12, UR44 ;  /* 0x0000000c042c72a4 */ /* 0x000fd8000f8e022c */
.L_x_16:
[----:B------:R-:W-:Y:S01]  /*1880*/  BAR.SYNC.DEFER_BLOCKING 0x0 ;  /* 0x0000000000007b1d */ /* 0x000fe20000010000 */
[----:B------:R-:W-:Y:S01]  /*1890*/  UISETP.NE.AND UP0, UPT, UR15, 0x2, UPT ;  /* 0x000000020f00788c */ /* 0x000fe2000bf05270 */
[----:B------:R-:W-:Y:S02]  /*18a0*/  ISETP.NE.OR P2, PT, R0, 0x2, !P2 ;  /* 0x000000020000780c */ /* 0x000fe40005745670 */
[----:B------:R-:W-:Y:S02]  /*18b0*/  LOP3.LUT R0, R70, 0x1f, RZ, 0xc0, !PT ;  /* 0x0000001f46007812 */ /* 0x000fe400078ec0ff */
[----:B------:R-:W1:Y:S04]  /*18c0*/  LDCU UR39, c[0x0][0xc24] ;  /* 0x00018480ff2777ac */ /* 0x000e680008000800 */
[----:B------:R-:W-:Y:S05]  /*18d0*/  BRA.U UP0, `(.L_x_17) ;  /* 0x0000003900007547 */ /* 0x000fea000b800000 */
[----:B------:R-:W2:Y:S01]  /*18e0*/  LDCU UR5, c[0x0][0x388] ;  /* 0x00007100ff0577ac */ /* 0x000ea20008000800 */
[----:B------:R-:W-:Y:S01]  /*18f0*/  PLOP3.LUT P1, PT, PT, PT, UP2, 0x80, 0x8 ;  /* 0x000000000008781c */ /* 0x000fe20003f2f028 */
[----:B------:R-:W-:Y:S01]  /*1900*/  IMAD.MOV.U32 R2, RZ, RZ, RZ ;  /* 0x000000ffff027224 */ /* 0x000fe200078e00ff */
[----:B------:R-:W-:Y:S01]  /*1910*/  ISETP.EQ.OR P3, PT, R0, RZ, P2 ;  /* 0x000000ff0000720c */ /* 0x000fe20001762670 */
[----:B------:R-:W3:Y:S01]  /*1920*/  LDCU UR8, c[0x0][0x38c] ;  /* 0x00007180ff0877ac */ /* 0x000ee20008000800 */
[----:B------:R-:W-:Y:S01]  /*1930*/  PLOP3.LUT P1, PT, P1, PT, PT, 0x8, 0x80 ;  /* 0x000000000080781c */ /* 0x000fe20000f2e170 */
[----:B------:R-:W4:Y:S01]  /*1940*/  LDCU.64 UR6, c[0x0][0x390] ;  /* 0x00007200ff0677ac */ /* 0x000f220008000a00 */
[----:B------:R-:W1:Y:S01]  /*1950*/  LDCU UR52, c[0x0][0x370] ;  /* 0x00006e00ff3477ac */ /* 0x000e620008000800 */
[----:B------:R-:W1:Y:S01]  /*1960*/  LDCU.64 UR42, c[0x0][0x348] ;  /* 0x00006900ff2a77ac */ /* 0x000e620008000a00 */
[----:B--2---:R-:W-:Y:S01]  /*1970*/  UIADD3 UR5, UPT, UPT, UR5, 0x1f, URZ ;  /* 0x0000001f05057890 */ /* 0x004fe2000fffe0ff */
[----:B------:R-:W2:Y:S03]  /*1980*/  LDCU UR51, c[0x0][0x374] ;  /* 0x00006e80ff3377ac */ /* 0x000ea60008000800 */
[----:B------:R-:W-:Y:S01]  /*1990*/  USHF.R.S32.HI UR4, URZ, 0x1f, UR5 ;  /* 0x0000001fff047899 */ /* 0x000fe20008011405 */
[----:B------:R-:W-:Y:S01]  /*19a0*/  UMOV UR26, 0x1 ;  /* 0x00000001001a7882 */ /* 0x000fe20000000000 */
[----:B------:R-:W-:-:S02]  /*19b0*/  UMOV UR30, URZ ;  /* 0x000000ff001e7c82 */ /* 0x000fc40008000000 */
[----:B------:R-:W-:Y:S01]  /*19c0*/  ULEA.HI UR4, UR4, UR5, URZ, 0x5 ;  /* 0x0000000504047291 */ /* 0x000fe2000f8f28ff */
[----:B------:R-:W-:Y:S01]  /*19d0*/  UMOV UR31, URZ ;  /* 0x000000ff001f7c82 */ /* 0x000fe20008000000 */
[----:B------:R-:W-:Y:S02]  /*19e0*/  UMOV UR38, URZ ;  /* 0x000000ff00267c82 */ /* 0x000fe40008000000 */
[----:B------:R-:W-:-:S04]  /*19f0*/  USHF.R.S32.HI UR4, URZ, 0x5, UR4 ;  /* 0x00000005ff047899 */ /* 0x000fc80008011404 */
[----:B---3--:R-:W-:-:S04]  /*1a00*/  UIMAD UR4, UR4, UR8, URZ ;  /* 0x00000008040472a4 */ /* 0x008fc8000f8e02ff */
[----:B----4-:R-:W-:-:S04]  /*1a10*/  UIMAD UR4, UR4, UR6, URZ ;  /* 0x00000006040472a4 */ /* 0x010fc8000f8e02ff */
[----:B------:R-:W-:-:S04]  /*1a20*/  UIMAD UR53, UR4, UR7, URZ ;  /* 0x00000007043572a4 */ /* 0x000fc8000f8e02ff */
[----:B------:R-:W-:Y:S02]  /*1a30*/  UISETP.NE.AND UP1, UPT, UR53, URZ, UPT ;  /* 0x000000ff3500728c */ /* 0x000fe4000bf25270 */
[----:B------:R-:W-:-:S04]  /*1a40*/  UISETP.LT.U32.AND UP0, UPT, UR53, 0x36, UPT ;  /* 0x000000363500788c */ /* 0x000fc8000bf01070 */
[----:B------:R-:W-:-:S04]  /*1a50*/  USEL UR4, UR53, 0x36, UP0 ;  /* 0x0000003635047887 */ /* 0x000fc80008000000 */
[----:B------:R-:W-:Y:S02]  /*1a60*/  UIADD3 UR5, UPT, UPT, UR4, -0x1, URZ ;  /* 0xffffffff04057890 */ /* 0x000fe4000fffe0ff */
[----:B------:R-:W-:Y:S02]  /*1a70*/  @!UP1 UIADD3 UR5, UPT, UPT, UR4, URZ, URZ ;  /* 0x000000ff04059290 */ /* 0x000fe4000fffe0ff */
[----:B------:R-:W-:Y:S02]  /*1a80*/  UIADD3 UR50, UPT, UPT, UR53, -UR4, URZ ;  /* 0x8000000435327290 */ /* 0x000fe4000fffe0ff */
[----:B-12---:R-:W-:-:S12]  /*1a90*/  UIADD3 UR54, UPT, UPT, UR5, 0x1, URZ ;  /* 0x0000000105367890 */ /* 0x006fd8000fffe0ff */
.L_x_33:
[----:B------:R-:W1:Y:S01]  /*1aa0*/  S2UR UR36, SR_CgaCtaId ;  /* 0x00000000002479c3 */ /* 0x000e620000008800 */
[----:B------:R-:W-:Y:S01]  /*1ab0*/  UMOV UR4, 0x400 ;  /* 0x0000040000047882 */ /* 0x000fe20000000000 */
[----:B------:R-:W-:Y:S01]  /*1ac0*/  MOV R0, UR26 ;  /* 0x0000001a00007c02 */ /* 0x000fe20008000f00 */
[----:B------:R-:W-:Y:S02]  /*1ad0*/  UISETP.NE.AND UP0, UPT, UR53, URZ, UPT ;  /* 0x000000ff3500728c */ /* 0x000fe4000bf05270 */
[----:B------:R-:W-:Y:S01]  /*1ae0*/  USHF.L.U32 UR44, UR44, 0x6, URZ ;  /* 0x000000062c2c7899 */ /* 0x000fe200080006ff */
[----:B------:R-:W-:Y:S01]  /*1af0*/  SHF.L.U32 R0, R0, 0x1f, RZ ;  /* 0x0000001f00007819 */ /* 0x000fe200000006ff */
[----:B------:R-:W-:Y:S01]  /*1b00*/  USHF.L.U32 UR18, UR45, 0x6, URZ ;  /* 0x000000062d127899 */ /* 0x000fe200080006ff */
[----:B------:R-:W-:Y:S01]  /*1b10*/  UMOV UR27, URZ ;  /* 0x000000ff001b7c82 */ /* 0x000fe20008000000 */
[----:B------:R-:W-:Y:S01]  /*1b20*/  UMOV UR22, URZ ;  /* 0x000000ff00167c82 */ /* 0x000fe20008000000 */
[----:B------:R-:W-:Y:S01]  /*1b30*/  UMOV UR21, URZ ;  /* 0x000000ff00157c82 */ /* 0x000fe20008000000 */
[----:B------:R-:W-:Y:S01]  /*1b40*/  UMOV UR20, URZ ;  /* 0x000000ff00147c82 */ /* 0x000fe20008000000 */
[----:B-1----:R-:W-:-:S04]  /*1b50*/  ULEA UR36, UR36, UR4, 0x18 ;  /* 0x0000000424247291 */ /* 0x002fc8000f8ec0ff */
[----:B------:R-:W-:-:S09]  /*1b60*/  ULEA UR4, UR30, UR36, 0x3 ;  /* 0x000000241e047291 */ /* 0x000fd2000f8e18ff */
[----:B------:R1:W2:Y:S01]  /*1b70*/  SYNCS.PHASECHK.TRANS64.TRYWAIT P0, [UR4+0x1b0], R0 ;  /* 0x0001b000ff0075a7 */ /* 0x0002a20008001104 */
[----:B------:R-:W-:Y:S05]  /*1b80*/  BRA.U !UP0, `(.L_x_18) ;  /* 0x0000000508947547 */ /* 0x000fea000b800000 */
[----:B------:R-:W3:Y:S01]  /*1b90*/  LDCU.128 UR12, c[0x0][0x480] ;  /* 0x00009000ff0c77ac */ /* 0x000ee20008000c00 */
[----:B------:R-:W4:Y:S01]  /*1ba0*/  LDCU.128 UR8, c[0x0][0x490] ;  /* 0x00009200ff0877ac */ /* 0x000f220008000c00 */
[----:B------:R-:W1:Y:S01]  /*1bb0*/  LDCU.64 UR20, c[0x0][0x4c0] ;  /* 0x00009800ff1477ac */ /* 0x000e620008000a00 */
[----:B------:R-:W1:Y:S01]  /*1bc0*/  LDCU.64 UR16, c[0x0][0x4f0] ;  /* 0x00009e00ff1077ac */ /* 0x000e620008000a00 */
[----:B------:R-:W1:Y:S01]  /*1bd0*/  LDCU UR19, c[0x0][0x4c8] ;  /* 0x00009900ff1377ac */ /* 0x000e620008000800 */
[----:B---3--:R-:W-:Y:S02]  /*1be0*/  UIMAD.WIDE.U32 UR4, UR44, UR13, URZ ;  /* 0x0000000d2c0472a5 */ /* 0x008fe4000f8e00ff */
[----:B------:R-:W-:Y:S02]  /*1bf0*/  UISETP.NE.AND UP0, UPT, UR12, 0x1, UPT ;  /* 0x000000010c00788c */ /* 0x000fe4000bf05270 */
[----:B------:R-:W-:Y:S01]  /*1c00*/  USHF.R.U32.HI UR5, URZ, UR14, UR5 ;  /* 0x0000000eff057299 */ /* 0x000fe20008011605 */
[----:B------:R-:W3:Y:S03]  /*1c10*/  LDCU UR45, c[0x0][0x38c] ;  /* 0x00007180ff2d77ac */ /* 0x000ee60008000800 */
[----:B------:R-:W-:-:S02]  /*1c20*/  USEL UR5, UR44, UR5, !UP0 ;  /* 0x000000052c057287 */ /* 0x000fc4000c000000 */
[----:B------:R-:W-:Y:S02]  /*1c30*/  UISETP.NE.AND UP0, UPT, UR15, 0x1, UPT ;  /* 0x000000010f00788c */ /* 0x000fe4000bf05270 */
[----:B----4-:R-:W-:Y:S01]  /*1c40*/  UIMAD.WIDE.U32 UR6, UR5, UR8, URZ ;  /* 0x00000008050672a5 */ /* 0x010fe2000f8e00ff */
[----:B------:R-:W4:Y:S01]  /*1c50*/  LDCU UR8, c[0x0][0x4a0] ;  /* 0x00009400ff0877ac */ /* 0x000f220008000800 */
[----:B------:R-:W1:Y:S05]  /*1c60*/  LDCU UR23, c[0x0][0x4cc] ;  /* 0x00009980ff1777ac */ /* 0x000e6a0008000800 */
[----:B------:R-:W-:Y:S01]  /*1c70*/  UMOV UR4, UR7 ;  /* 0x0000000700047c82 */ /* 0x000fe20008000000 */
[----:B------:R-:W1:Y:S01]  /*1c80*/  LDCU.64 UR40, c[0x0][0x390] ;  /* 0x00007200ff2877ac */ /* 0x000e620008000a00 */
[----:B------:R-:W-:Y:S01]  /*1c90*/  USHF.R.U32.HI UR4, URZ, UR9, UR4 ;  /* 0x00000009ff047299 */ /* 0x000fe20008011604 */
[----:B------:R-:W1:Y:S03]  /*1ca0*/  LDCU UR9, c[0x0][0x4ec] ;  /* 0x00009d80ff0977ac */ /* 0x000e660008000800 */
[----:B------:R-:W-:-:S02]  /*1cb0*/  USEL UR4, UR5, UR4, !UP0 ;  /* 0x0000000405047287 */ /* 0x000fc4000c000000 */
[----:B------:R-:W-:Y:S02]  /*1cc0*/  UISETP.NE.AND UP0, UPT, UR10, 0x1, UPT ;  /* 0x000000010a00788c */ /* 0x000fe4000bf05270 */
[----:B------:R-:W-:Y:S01]  /*1cd0*/  UIMAD.WIDE.U32 UR6, UR4, UR11, URZ ;  /* 0x0000000b040672a5 */ /* 0x000fe2000f8e00ff */
[----:B------:R-:W1:Y:S01]  /*1ce0*/  LDCU.64 UR24, c[0x0][0x4d0] ;  /* 0x00009a00ff1877ac */ /* 0x000e620008000a00 */
[----:B------:R-:W-:-:S05]  /*1cf0*/  UIADD3 UR38, UPT, UPT, UR54, UR31, URZ ;  /* 0x0000001f36267290 */ /* 0x000fca000fffe0ff */
[----:B------:R-:W-:Y:S01]  /*1d00*/  UMOV UR6, UR7 ;  /* 0x0000000700067c82 */ /* 0x000fe20008000000 */
[----:B------:R-:W-:Y:S02]  /*1d10*/  UIADD3 UR7, UPT, UPT, -UR4, URZ, URZ ;  /* 0x000000ff04077290 */ /* 0x000fe4000fffe1ff */
[----:B----4-:R-:W-:Y:S02]  /*1d20*/  USHF.R.U32.HI UR6, URZ, UR8, UR6 ;  /* 0x00000008ff067299 */ /* 0x010fe40008011606 */
[----:B------:R-:W-:Y:S02]  /*1d30*/  UIADD3 UR8, UPT, UPT, -UR5, URZ, URZ ;  /* 0x000000ff05087290 */ /* 0x000fe4000fffe1ff */
[----:B------:R-:W-:Y:S02]  /*1d40*/  USEL UR14, UR4, UR6, !UP0 ;  /* 0x00000006040e7287 */ /* 0x000fe4000c000000 */
[----:B------:R-:W-:Y:S02]  /*1d50*/  UIMAD UR7, UR15, UR7, UR5 ;  /* 0x000000070f0772a4 */ /* 0x000fe4000f8e0205 */
[----:B------:R-:W-:-:S02]  /*1d60*/  UIADD3 UR6, UPT, UPT, -UR14, URZ, URZ ;  /* 0x000000ff0e067290 */ /* 0x000fc4000fffe1ff */
[----:B------:R-:W-:Y:S02]  /*1d70*/  UIMAD UR8, UR12, UR8, UR44 ;  /* 0x000000080c0872a4 */ /* 0x000fe4000f8e022c */
[----:B------:R-:W-:Y:S02]  /*1d80*/  UIMAD UR13, UR10, UR6, UR4 ;  /* 0x000000060a0d72a4 */ /* 0x000fe4000f8e0204 */
[----:B-1----:R-:W-:Y:S02]  /*1d90*/  UIMAD UR11, UR8, UR20, UR9 ;  /* 0x00000014080b72a4 */ /* 0x002fe4000f8e0209 */
[----:B------:R-:W-:Y:S01]  /*1da0*/  UIMAD UR12, UR7, UR21, UR16 ;  /* 0x00000015070c72a4 */ /* 0x000fe2000f8e0210 */
[----:B------:R-:W1:Y:S02]  /*1db0*/  LDCU.64 UR4, c[0x0][0x4f8] ;  /* 0x00009f00ff0477ac */ /* 0x000e640008000a00 */
[----:B------:R-:W4:Y:S01]  /*1dc0*/  LDCU UR6, c[0x0][0x500] ;  /* 0x0000a000ff0677ac */ /* 0x000f220008000800 */
[----:B------:R-:W-:Y:S01]  /*1dd0*/  UIMAD UR13, UR13, UR19, UR17 ;  /* 0x000000130d0d72a4 */ /* 0x000fe2000f8e0211 */
[----:B------:R-:W-:Y:S01]  /*1de0*/  UMOV UR27, URZ ;  /* 0x000000ff001b7c82 */ /* 0x000fe20008000000 */
[----:B------:R-:W-:Y:S01]  /*1df0*/  UMOV UR7, UR30 ;  /* 0x0000001e00077c82 */ /* 0x000fe20008000000 */
[----:B------:R-:W-:Y:S01]  /*1e00*/  UMOV UR20, URZ ;  /* 0x000000ff00147c82 */ /* 0x000fe20008000000 */
[----:B------:R-:W-:Y:S01]  /*1e10*/  UMOV UR21, URZ ;  /* 0x000000ff00157c82 */ /* 0x000fe20008000000 */
[----:B---3--:R-:W-:-:S07]  /*1e20*/  UMOV UR22, URZ ;  /* 0x000000ff00167c82 */ /* 0x008fce0008000000 */
.L_x_23:
[----:B------:R-:W-:Y:S01]  /*1e30*/  @!P2 MOV R3, 0x1000 ;  /* 0x000010000003a802 */ /* 0x000fe20000000f00 */
[----:B------:R-:W-:Y:S01]  /*1e40*/  ULEA UR9, UR7, UR36, 0x3 ;  /* 0x0000002407097291 */ /* 0x000fe2000f8e18ff */
[----:B--2---:R-:W-:Y:S11]  /*1e50*/  @P0 BRA `(.L_x_19) ;  /* 0x0000000000100947 */ /* 0x004ff60003800000 */
[----:B------:R-:W-:Y:S04]  /*1e60*/  MOV R4, UR26 ;  /* 0x0000001a00047c02 */ /* 0x000fe80008000f00 */
[----:B------:R-:W-:Y:S04]  /*1e70*/  SHF.L.U32 R4, R4, 0x1f, RZ ;  /* 0x0000001f04047819 */ /* 0x000fe800000006ff */
[----:B------:R-:W2:Y:S02]  /*1e80*/  SYNCS.PHASECHK.TRANS64.TRYWAIT P0, [UR9+0x1b0], R4 ;  /* 0x0001b004ff0075a7 */ /* 0x000ea40008001109 */
[----:B--2---:R-:W-:Y:S05]  /*1e90*/  @!P0 BRA `(.L_x_20) ;  /* 0x0000006c00c08947 */ /* 0x004fea0003800000 */
.L_x_19:
[----:B------:R3:W-:Y:S01]  /*1ea0*/  @!P2 SYNCS.ARRIVE.TRANS64 RZ, [UR9], R3 ;  /* 0x00000003ffffa9a7 */ /* 0x0007e20008000009 */
[----:B------:R-:W-:Y:S04]  /*1eb0*/  BSSY.RECONVERGENT B0, `(.L_x_21) ;  /* 0x0000003000007945 */ /* 0x000fe80003800200 */
[----:B------:R-:W-:Y:S05]  /*1ec0*/  @P3 BRA `(.L_x_22) ;  /* 0x0000000000043947 */ /* 0x000fea0003800000 */
[----:B-1--4-:R-:W-:Y:S05]  /*1ed0*/  BPT.TRAP 0x1 ;  /* 0x000000040000795c */ /* 0x012fea0000300000 */
.L_x_22:
[----:B-1--4-:R-:W-:Y:S05]  /*1ee0*/  BSYNC.RECONVERGENT B0 ;  /* 0x0000000000007941 */ /* 0x012fea0003800200 */
.L_x_21:
[----:B------:R-:W-:Y:S02]  /*1ef0*/  UIADD3 UR8, UPT, UPT, UR7, 0x1, URZ ;  /* 0x0000000107087890 */ /* 0x000fe4000fffe0ff */
[----:B------:R-:W-:Y:S02]  /*1f00*/  UIMAD UR15, UR20, UR23, UR4 ;  /* 0x00000017140f72a4 */ /* 0x000fe4000f8e0204 */
[----:B------:R-:W-:Y:S02]  /*1f10*/  UISETP.NE.AND UP0, UPT, UR8, 0x36, UPT ;  /* 0x000000360800788c */ /* 0x000fe4000bf05270 */
[----:B------:R-:W-:Y:S02]  /*1f20*/  ULEA UR16, UR7, UR36, 0xb ;  /* 0x0000002407107291 */ /* 0x000fe4000f8e58ff */
[----:B------:R-:W-:Y:S02]  /*1f30*/  USEL UR10, URZ, 0x1, UP0 ;  /* 0x00000001ff0a7887 */ /* 0x000fe40008000000 */
[----:B------:R-:W-:Y:S02]  /*1f40*/  USEL UR30, UR8, URZ, UP0 ;  /* 0x000000ff081e7287 */ /* 0x000fe40008000000 */
[----:B------:R-:W-:Y:S02]  /*1f50*/  ULOP3.LUT UR26, UR26, UR10, URZ, 0x3c, !UPT ;  /* 0x0000000a1a1a7292 */ /* 0x000fe4000f8e3cff */
[----:B------:R-:W-:Y:S02]  /*1f60*/  ULEA UR8, UR30, UR36, 0x3 ;  /* 0x000000241e087291 */ /* 0x000fe4000f8e18ff */
[----:B------:R-:W-:Y:S02]  /*1f70*/  UIADD3 UR34, UP0, UPT, UR42, 0x80, URZ ;  /* 0x000000802a227890 */ /* 0x000fe4000ff1e0ff */
[----:B------:R-:W-:Y:S01]  /*1f80*/  USHF.L.U32 UR10, UR27, 0x5, URZ ;  /* 0x000000051b0a7899 */ /* 0x000fe200080006ff */
[----:B--2---:R-:W-:Y:S01]  /*1f90*/  MOV R0, UR26 ;  /* 0x0000001a00007c02 */ /* 0x004fe20008000f00 */
[----:B------:R-:W-:Y:S02]  /*1fa0*/  UIADD3.X UR35, UPT, UPT, URZ, UR43, URZ, UP0, !UPT ;  /* 0x0000002bff237290 */ /* 0x000fe400087fe4ff */
[----:B------:R-:W-:Y:S01]  /*1fb0*/  UIADD3 UR32, UP3, UPT, UR42, 0x200, URZ ;  /* 0x000002002a207890 */ /* 0x000fe2000ff7e0ff */
[----:B------:R-:W-:Y:S01]  /*1fc0*/  SHF.L.U32 R0, R0, 0x1f, RZ ;  /* 0x0000001f00007819 */ /* 0x000fe200000006ff */
[----:B------:R-:W-:Y:S02]  /*1fd0*/  UIADD3 UR37, UPT, UPT, UR20, 0x1, URZ ;  /* 0x0000000114257890 */ /* 0x000fe4000fffe0ff */
[----:B------:R-:W-:Y:S01]  /*1fe0*/  UIADD3.X UR33, UPT, UPT, URZ, UR43, URZ, UP3, !UPT ;  /* 0x0000002bff217290 */ /* 0x000fe20009ffe4ff */
[----:B------:R1:W2:Y:S01]  /*1ff0*/  SYNCS.PHASECHK.TRANS64.TRYWAIT P0, [UR8+0x1b0], R0 ;  /* 0x0001b000ff0075a7 */ /* 0x0002a20008001108 */
[----:B------:R-:W-:Y:S02]  /*2000*/  UIMAD UR8, UR21, UR24, UR5 ;  /* 0x00000018150872a4 */ /* 0x000fe4000f8e0205 */
[----:B------:R-:W-:Y:S02]  /*2010*/  UIMAD UR7, UR22, UR25, UR6 ;  /* 0x00000019160772a4 */ /* 0x000fe4000f8e0206 */
[----:B------:R-:W-:Y:S02]  /*2020*/  ULEA UR15, UR8, UR15, 0x5 ;  /* 0x0000000f080f7291 */ /* 0x000fe4000f8e28ff */
[----:B------:R-:W-:Y:S02]  /*2030*/  UIADD3 UR8, UPT, UPT, UR16, 0x2600, URZ ;  /* 0x0000260010087890 */ /* 0x000fe4000fffe0ff */
[----:B------:R-:W-:Y:S02]  /*2040*/  ULEA UR7, UR7, UR15, 0xa ;  /* 0x0000000f07077291 */ /* 0x000fe4000f8e50ff */
[----:B------:R-:W-:Y:S02]  /*2050*/  UIADD3 UR16, UPT, UPT, UR16, 0x1d600, URZ ;  /* 0x0001d60010107890 */ /* 0x000fe4000fffe0ff */
[----:B------:R-:W-:Y:S02]  /*2060*/  UPRMT UR7, UR7, 0x5410, URZ ;  /* 0x0000541007077896 */ /* 0x000fe400080000ff */
[----:B------:R-:W-:Y:S02]  /*2070*/  UISETP.NE.AND UP2, UPT, UR37, UR45, UPT ;  /* 0x0000002d2500728c */ /* 0x000fe4000bf45270 */
[----:B------:R-:W-:Y:S02]  /*2080*/  UIADD3 UR29, UPT, UPT, UR21, 0x1, URZ ;  /* 0x00000001151d7890 */ /* 0x000fe4000fffe0ff */
[----:B------:R-:W-:Y:S02]  /*2090*/  UIADD3 UR28, UPT, UPT, UR22, 0x1, URZ ;  /* 0x00000001161c7890 */ /* 0x000fe4000fffe0ff */
[----:B------:R-:W-:Y:S01]  /*20a0*/  UIADD3 UR31, UPT, UPT, UR31, 0x1, URZ ;  /* 0x000000011f1f7890 */ /* 0x000fe2000fffe0ff */
[----:B------:R4:W-:Y:S01]  /*20b0*/  UTMALDG.5D.IM2COL [UR8], [UR34], UR7 ;  /* 0x00000008220073b4 */ /* 0x0009e20008060007 */
[----:B------:R-:W-:Y:S01]  /*20c0*/  UMOV UR46, 0x0 ;  /* 0x00000000002e7882 */ /* 0x000fe20000000000 */
[----:B------:R-:W-:Y:S01]  /*20d0*/  UMOV UR47, 0x10000000 ;  /* 0x10000000002f7882 */ /* 0x000fe20000000000 */
[----:B------:R-:W-:Y:S01]  /*20e0*/  UMOV UR17, UR9 ;  /* 0x0000000900117c82 */ /* 0x000fe20008000000 */
[----:B------:R-:W-:Y:S01]  /*20f0*/  @UP2 UIADD3 UR29, UPT, UPT, UR21, URZ, URZ ;  /* 0x000000ff151d2290 */ /* 0x000fe2000fffe0ff */
[----:B------:R-:W-:Y:S03]  /*2100*/  UMOV UR19, UR10 ;  /* 0x0000000a00137c82 */ /* 0x000fe60008000000 */
[----:B------:R-:W-:Y:S01]  /*2110*/  UISETP.NE.AND UP1, UPT, UR29, UR40, UPT ;  /* 0x000000281d00728c */ /* 0x000fe2000bf25270 */
[----:B------:R3:W-:Y:S10]  /*2120*/  UTMALDG.5D [UR16], [UR32], desc[UR46] ;  /* 0x00002e10200075b4 */ /* 0x0007f40008021000 */
[----:B------:R-:W-:Y:S04]  /*2130*/  @UP1 UIADD3 UR28, UPT, UPT, UR22, URZ, URZ ;  /* 0x000000ff161c1290 */ /* 0x000fe8000fffe0ff */
[----:B------:R-:W-:Y:S02]  /*2140*/  UISETP.NE.AND UP0, UPT, UR28, UR41, UPT ;  /* 0x000000291c00728c */ /* 0x000fe4000bf05270 */
[----:B----4-:R-:W-:Y:S09]  /*2150*/  UIADD3 UR8, UPT, UPT, UR27, 0x1, URZ ;  /* 0x000000011b087890 */ /* 0x010ff2000fffe0ff */
[----:B------:R-:W-:Y:S01]  /*2160*/  @UP0 UIADD3 UR8, UPT, UPT, UR27, URZ, URZ ;  /* 0x000000ff1b080290 */ /* 0x000fe2000fffe0ff */
[----:B------:R-:W-:Y:S06]  /*2170*/  UMOV UR7, UR30 ;  /* 0x0000001e00077c82 */ /* 0x000fec0008000000 */
[----:B------:R-:W-:Y:S01]  /*2180*/  UMOV UR27, UR8 ;  /* 0x00000008001b7c82 */ /* 0x000fe20008000000 */
[----:B---3--:R-:W-:Y:S02]  /*2190*/  USEL UR22, UR28, URZ, UP0 ;  /* 0x000000ff1c167287 */ /* 0x008fe40008000000 */
[----:B------:R-:W-:Y:S02]  /*21a0*/  UISETP.NE.AND UP0, UPT, UR31, UR38, UPT ;  /* 0x000000261f00728c */ /* 0x000fe4000bf05270 */
[----:B------:R-:W-:Y:S02]  /*21b0*/  USEL UR20, UR37, URZ, UP2 ;  /* 0x000000ff25147287 */ /* 0x000fe40009000000 */
[----:B------:R-:W-:Y:S05]  /*21c0*/  USEL UR21, UR29, URZ, UP1 ;  /* 0x000000ff1d157287 */ /* 0x000fea0008800000 */
[----:B-1----:R-:W-:Y:S07]  /*21d0*/  BRA.U UP0, `(.L_x_23) ;  /* 0xfffffffd00147547 */ /* 0x002fee000b83ffff */
.L_x_18:
[----:B------:R-:W-:Y:S01]  /*21e0*/  ULEA UR4, UR30, UR36, 0x3 ;  /* 0x000000241e047291 */ /* 0x000fe2000f8e18ff */
[----:B-1----:R-:W-:Y:S01]  /*21f0*/  MOV R0, UR26 ;  /* 0x0000001a00007c02 */ /* 0x002fe20008000f00 */
[----:B------:R-:W-:Y:S01]  /*2200*/  @!P1 SYNCS.ARRIVE.TRANS64.A1T0 RZ, [UR36+0x378], RZ ;  /* 0x000378ffffff99a7 */ /* 0x000fe20008100024 */
[----:B------:R-:W-:Y:S02]  /*2210*/  UISETP.GE.AND UP0, UPT, UR50, 0x1, UPT ;  /* 0x000000013200788c */ /* 0x000fe4000bf06270 */
[----:B------:R-:W-:-:S04]  /*2220*/  SHF.L.U32 R0, R0, 0x1f, RZ ;  /* 0x0000001f00007819 */ /* 0x000fc800000006ff */
[----:B--2---:R1:W2:Y:S03]  /*2230*/  SYNCS.PHASECHK.TRANS64.TRYWAIT P0, [UR4+0x1b0], R0 ;  /* 0x0001b000ff0075a7 */ /* 0x0042a60008001104 */
[----:B------:R-:W-:Y:S05]  /*2240*/  BRA.U !UP0, `(.L_x_24) ;  /* 0x00000005088c7547 */ /* 0x000fea000b800000 */
[----:B------:R-:W3:Y:S01]  /*2250*/  LDCU.128 UR8, c[0x0][0x480] ;  /* 0x00009000ff0877ac */ /* 0x000ee20008000c00 */
[----:B------:R-:W4:Y:S01]  /*2260*/  LDCU.128 UR32, c[0x0][0x490] ;  /* 0x00009200ff2077ac */ /* 0x000f220008000c00 */
[----:B------:R-:W1:Y:S01]  /*2270*/  LDCU.64 UR28, c[0x0][0x4c0] ;  /* 0x00009800ff1c77ac */ /* 0x000e620008000a00 */
[----:B------:R-:W1:Y:S01]  /*2280*/  LDCU UR13, c[0x0][0x4c8] ;  /* 0x00009900ff0d77ac */ /* 0x000e620008000800 */
[----:B------:R-:W1:Y:S01]  /*2290*/  LDCU.64 UR16, c[0x0][0x4f0] ;  /* 0x00009e00ff1077ac */ /* 0x000e620008000a00 */
[----:B---3--:R-:W-:Y:S02]  /*22a0*/  UIMAD.WIDE.U32 UR4, UR44, UR9, URZ ;  /* 0x000000092c0472a5 */ /* 0x008fe4000f8e00ff */
[----:B------:R-:W-:Y:S02]  /*22b0*/  UISETP.NE.AND UP0, UPT, UR8, 0x1, UPT ;  /* 0x000000010800788c */ /* 0x000fe4000bf05270 */
[----:B------:R-:W-:Y:S01]  /*22c0*/  USHF.R.U32.HI UR5, URZ, UR10, UR5 ;  /* 0x0000000aff057299 */ /* 0x000fe20008011605 */
[----:B------:R-:W3:Y:S03]  /*22d0*/  LDCU UR9, c[0x0][0x4a0] ;  /* 0x00009400ff0977ac */ /* 0x000ee60008000800 */
[----:B------:R-:W-:-:S02]  /*22e0*/  USEL UR5, UR44, UR5, !UP0 ;  /* 0x000000052c057287 */ /* 0x000fc4000c000000 */
[----:B------:R-:W-:Y:S02]  /*22f0*/  UISETP.NE.AND UP0, UPT, UR11, 0x1, UPT ;  /* 0x000000010b00788c */ /* 0x000fe4000bf05270 */
[----:B----4-:R-:W-:Y:S01]  /*2300*/  UIMAD.WIDE.U32 UR6, UR5, UR32, URZ ;  /* 0x00000020050672a5 */ /* 0x010fe2000f8e00ff */
[----:B------:R-:W1:Y:S01]  /*2310*/  LDCU UR10, c[0x0][0x4ec] ;  /* 0x00009d80ff0a77ac */ /* 0x000e620008000800 */
[----:B------:R-:W4:Y:S05]  /*2320*/  LDCU UR46, c[0x0][0x38c] ;  /* 0x00007180ff2e77ac */ /* 0x000f2a0008000800 */
[----:B------:R-:W-:Y:S01]  /*2330*/  UMOV UR4, UR7 ;  /* 0x0000000700047c82 */ /* 0x000fe20008000000 */
[----:B------:R-:W1:Y:S01]  /*2340*/  LDCU UR23, c[0x0][0x4cc] ;  /* 0x00009980ff1777ac */ /* 0x000e620008000800 */
[----:B------:R-:W-:Y:S01]  /*2350*/  USHF.R.U32.HI UR4, URZ, UR33, UR4 ;  /* 0x00000021ff047299 */ /* 0x000fe20008011604 */
[----:B------:R-:W1:Y:S03]  /*2360*/  LDCU.64 UR40, c[0x0][0x390] ;  /* 0x00007200ff2877ac */ /* 0x000e660008000a00 */
[----:B------:R-:W-:-:S02]  /*2370*/  USEL UR4, UR5, UR4, !UP0 ;  /* 0x0000000405047287 */ /* 0x000fc4000c000000 */
[----:B------:R-:W-:Y:S02]  /*2380*/  UISETP.NE.AND UP0, UPT, UR34, 0x1, UPT ;  /* 0x000000012200788c */ /* 0x000fe4000bf05270 */
[----:B------:R-:W-:Y:S01]  /*2390*/  UIMAD.WIDE.U32 UR6, UR4, UR35, URZ ;  /* 0x00000023040672a5 */ /* 0x000fe2000f8e00ff */
[----:B------:R-:W1:Y:S01]  /*23a0*/  LDCU.64 UR24, c[0x0][0x4d0] ;  /* 0x00009a00ff1877ac */ /* 0x000e620008000a00 */
[----:B------:R-:W-:-:S05]  /*23b0*/  UIADD3 UR38, UPT, UPT, UR50, UR38, URZ ;  /* 0x0000002632267290 */ /* 0x000fca000fffe0ff */
[----:B------:R-:W-:Y:S01]  /*23c0*/  UMOV UR6, UR7 ;  /* 0x0000000700067c82 */ /* 0x000fe20008000000 */
[----:B------:R-:W-:Y:S02]  /*23d0*/  UIADD3 UR7, UPT, UPT, -UR5, URZ, URZ ;  /* 0x000000ff05077290 */ /* 0x000fe4000fffe1ff */
[----:B---3--:R-:W-:Y:S02]  /*23e0*/  USHF.R.U32.HI UR6, URZ, UR9, UR6 ;  /* 0x00000009ff067299 */ /* 0x008fe40008011606 */
[----:B------:R-:W-:Y:S02]  /*23f0*/  UIMAD UR7, UR8, UR7, UR44 ;  /* 0x00000007080772a4 */ /* 0x000fe4000f8e022c */
[----:B------:R-:W-:Y:S02]  /*2400*/  USEL UR14, UR4, UR6, !UP0 ;  /* 0x00000006040e7287 */ /* 0x000fe4000c000000 */
[----:B------:R-:W-:Y:S02]  /*2410*/  UIADD3 UR6, UPT, UPT, -UR4, URZ, URZ ;  /* 0x000000ff04067290 */ /* 0x000fe4000fffe1ff */
[----:B------:R-:W-:-:S02]  /*2420*/  UIADD3 UR9, UPT, UPT, -UR14, URZ, URZ ;  /* 0x000000ff0e097290 */ /* 0x000fc4000fffe1ff */
[----:B------:R-:W-:Y:S02]  /*2430*/  UIMAD UR12, UR11, UR6, UR5 ;  /* 0x000000060b0c72a4 */ /* 0x000fe4000f8e0205 */
[----:B------:R-:W-:Y:S02]  /*2440*/  UIMAD UR9, UR34, UR9, UR4 ;  /* 0x00000009220972a4 */ /* 0x000fe4000f8e0204 */
[----:B-1----:R-:W-:Y:S01]  /*2450*/  UIMAD UR11, UR7, UR28, UR10 ;  /* 0x0000001c070b72a4 */ /* 0x002fe2000f8e020a */
[----:B------:R-:W1:Y:S02]  /*2460*/  LDCU.64 UR4, c[0x0][0x4f8] ;  /* 0x00009f00ff0477ac */ /* 0x000e640008000a00 */
[----:B------:R-:W3:Y:S01]  /*2470*/  LDCU UR6, c[0x0][0x500] ;  /* 0x0000a000ff0677ac */ /* 0x000ee20008000800 */
[----:B------:R-:W-:Y:S02]  /*2480*/  UIMAD UR12, UR12, UR29, UR16 ;  /* 0x0000001d0c0c72a4 */ /* 0x000fe4000f8e0210 */
[----:B------:R-:W-:Y:S01]  /*2490*/  UIMAD UR13, UR9, UR13, UR17 ;  /* 0x0000000d090d72a4 */ /* 0x000fe2000f8e0211 */
[----:B------:R-:W-:Y:S01]  /*24a0*/  UMOV UR37, UR50 ;  /* 0x0000003200257c82 */ /* 0x000fe20008000000 */
[----:B----4-:R-:W-:-:S10]  /*24b0*/  UMOV UR7, UR30 ;  /* 0x0000001e00077c82 */ /* 0x010fd40008000000 */
.L_x_29:
[----:B------:R-:W-:Y:S01]  /*24c0*/  @!P2 MOV R3, 0x1000 ;  /* 0x000010000003a802 */ /* 0x000fe20000000f00 */
[----:B------:R-:W-:Y:S01]  /*24d0*/  ULEA UR9, UR7, UR36, 0x3 ;  /* 0x0000002407097291 */ /* 0x000fe2000f8e18ff */
[----:B--2---:R-:W-:Y:S11]  /*24e0*/  @P0 BRA `(.L_x_25) ;  /* 0x0000000000100947 */ /* 0x004ff60003800000 */
[----:B------:R-:W-:Y:S04]  /*24f0*/  MOV R4, UR26 ;  /* 0x0000001a00047c02 */ /* 0x000fe80008000f00 */
[----:B------:R-:W-:Y:S04]  /*2500*/  SHF.L.U32 R4, R4, 0x1f, RZ ;  /* 0x0000001f04047819 */ /* 0x000fe800000006ff */
[----:B------:R-:W2:Y:S02]  /*2510*/  SYNCS.PHASECHK.TRANS64.TRYWAIT P0, [UR9+0x1b0], R4 ;  /* 0x0001b004ff0075a7 */ /* 0x000ea40008001109 */
[----:B--2---:R-:W-:Y:S05]  /*2520*/  @!P0 BRA `(.L_x_26) ;  /* 0x0000006800348947 */ /* 0x004fea0003800000 */
.L_x_25:
[----:B------:R4:W-:Y:S01]  /*2530*/  @!P2 SYNCS.ARRIVE.TRANS64 RZ, [UR9], R3 ;  /* 0x00000003ffffa9a7 */ /* 0x0009e20008000009 */
[----:B------:R-:W-:Y:S04]  /*2540*/  BSSY.RECONVERGENT B0, `(.L_x_27) ;  /* 0x0000003000007945 */ /* 0x000fe80003800200 */
[----:B------:R-:W-:Y:S05]  /*2550*/  @P3 BRA `(.L_x_28) ;  /* 0x0000000000043947 */ /* 0x000fea0003800000 */
[----:B-1-3--:R-:W-:Y:S05]  /*2560*/  BPT.TRAP 0x1 ;  /* 0x000000040000795c */ /* 0x00afea0000300000 */
.L_x_28:
[----:B-1-3--:R-:W-:Y:S05]  /*2570*/  BSYNC.RECONVERGENT B0 ;  /* 0x0000000000007941 */ /* 0x00afea0003800200 */
.L_x_27:
        /* <DEDUP_REMOVED lines=8> */
[----:B------:R-:W-:Y:S02]  /*2600*/  UIMAD UR10, UR21, UR24, UR5 ;  /* 0x00000018150a72a4 */ /* 0x000fe4000f8e0205 */
[----:B------:R-:W-:Y:S01]  /*2610*/  UIMAD UR7, UR22, UR25, UR6 ;  /* 0x00000019160772a4 */ /* 0x000fe2000f8e0206 */
[----:B--2---:R-:W-:Y:S01]  /*2620*/  MOV R0, UR26 ;  /* 0x0000001a00007c02 */ /* 0x004fe20008000f00 */
[----:B------:R-:W-:Y:S02]  /*2630*/  ULEA UR10, UR10, UR15, 0x5 ;  /* 0x0000000f0a0a7291 */ /* 0x000fe4000f8e28ff */
[----:B------:R-:W-:Y:S01]  /*2640*/  UIADD3 UR34, UP0, UPT, UR42, 0x80, URZ ;  /* 0x000000802a227890 */ /* 0x000fe2000ff1e0ff */
[----:B------:R-:W-:Y:S01]  /*2650*/  SHF.L.U32 R0, R0, 0x1f, RZ ;  /* 0x0000001f00007819 */ /* 0x000fe200000006ff */
[----:B------:R-:W-:Y:S02]  /*2660*/  ULEA UR7, UR7, UR10, 0xa ;  /* 0x0000000a07077291 */ /* 0x000fe4000f8e50ff */
[----:B------:R-:W-:Y:S01]  /*2670*/  USHF.L.U32 UR19, UR27, 0x5, URZ ;  /* 0x000000051b137899 */ /* 0x000fe200080006ff */
[----:B------:R1:W2:Y:S01]  /*2680*/  SYNCS.PHASECHK.TRANS64.TRYWAIT P0, [UR8+0x1b0], R0 ;  /* 0x0001b000ff0075a7 */ /* 0x0002a20008001108 */
[----:B------:R-:W-:Y:S02]  /*2690*/  UIADD3.X UR35, UPT, UPT, URZ, UR43, URZ, UP0, !UPT ;  /* 0x0000002bff237290 */ /* 0x000fe400087fe4ff */
[----:B------:R-:W-:Y:S02]  /*26a0*/  UIADD3 UR8, UPT, UPT, UR16, 0x2600, URZ ;  /* 0x0000260010087890 */ /* 0x000fe4000fffe0ff */
[----:B------:R-:W-:Y:S02]  /*26b0*/  UPRMT UR7, UR7, 0x5410, URZ ;  /* 0x0000541007077896 */ /* 0x000fe400080000ff */
[----:B------:R-:W-:Y:S02]  /*26c0*/  UIADD3 UR32, UP3, UPT, UR42, 0x200, URZ ;  /* 0x000002002a207890 */ /* 0x000fe4000ff7e0ff */
[----:B------:R-:W-:Y:S02]  /*26d0*/  UIADD3 UR16, UPT, UPT, UR16, 0x1d600, URZ ;  /* 0x0001d60010107890 */ /* 0x000fe4000fffe0ff */
[----:B------:R-:W-:Y:S02]  /*26e0*/  UIADD3.X UR33, UPT, UPT, URZ, UR43, URZ, UP3, !UPT ;  /* 0x0000002bff217290 */ /* 0x000fe40009ffe4ff */
[----:B------:R-:W-:Y:S02]  /*26f0*/  UIADD3 UR31, UPT, UPT, UR20, 0x1, URZ ;  /* 0x00000001141f7890 */ /* 0x000fe4000fffe0ff */
[----:B------:R-:W-:Y:S02]  /*2700*/  UIADD3 UR29, UPT, UPT, UR21, 0x1, URZ ;  /* 0x00000001151d7890 */ /* 0x000fe4000fffe0ff */
[----:B------:R-:W-:Y:S02]  /*2710*/  UISETP.NE.AND UP2, UPT, UR31, UR46, UPT ;  /* 0x0000002e1f00728c */ /* 0x000fe4000bf45270 */
[----:B------:R-:W-:Y:S01]  /*2720*/  UIADD3 UR28, UPT, UPT, UR22, 0x1, URZ ;  /* 0x00000001161c7890 */ /* 0x000fe2000fffe0ff */
[----:B------:R-:W-:Y:S01]  /*2730*/  UMOV UR10, UR19 ;  /* 0x00000013000a7c82 */ /* 0x000fe20008000000 */
[----:B------:R-:W-:Y:S01]  /*2740*/  UMOV UR44, 0x0 ;  /* 0x00000000002c7882 */ /* 0x000fe20000000000 */
[----:B------:R3:W-:Y:S01]  /*2750*/  UTMALDG.5D.IM2COL [UR8], [UR34], UR7 ;  /* 0x00000008220073b4 */ /* 0x0007e20008060007 */
[----:B------:R-:W-:Y:S01]  /*2760*/  UMOV UR45, 0x10000000 ;  /* 0x10000000002d7882 */ /* 0x000fe20000000000 */
[----:B------:R-:W-:Y:S04]  /*2770*/  UMOV UR17, UR9 ;  /* 0x0000000900117c82 */ /* 0x000fe80008000000 */
[----:B------:R-:W-:Y:S01]  /*2780*/  @UP2 UIADD3 UR29, UPT, UPT, UR21, URZ, URZ ;  /* 0x000000ff151d2290 */ /* 0x000fe2000fffe0ff */
[----:B------:R4:W-:Y:S03]  /*2790*/  UTMALDG.5D [UR16], [UR32], desc[UR44] ;  /* 0x00002c10200075b4 */ /* 0x0009e60008021000 */
[----:B------:R-:W-:Y:S11]  /*27a0*/  UISETP.NE.AND UP1, UPT, UR29, UR40, UPT ;  /* 0x000000281d00728c */ /* 0x000ff6000bf25270 */
[----:B------:R-:W-:Y:S04]  /*27b0*/  @UP1 UIADD3 UR28, UPT, UPT, UR22, URZ, URZ ;  /* 0x000000ff161c1290 */ /* 0x000fe8000fffe0ff */
[----:B------:R-:W-:Y:S02]  /*27c0*/  UISETP.NE.AND UP0, UPT, UR28, UR41, UPT ;  /* 0x000000291c00728c */ /* 0x000fe4000bf05270 */
[----:B---3--:R-:W-:Y:S09]  /*27d0*/  UIADD3 UR8, UPT, UPT, UR27, 0x1, URZ ;  /* 0x000000011b087890 */ /* 0x008ff2000fffe0ff */
[----:B------:R-:W-:Y:S02]  /*27e0*/  @UP0 UIADD3 UR8, UPT, UPT, UR27, URZ, URZ ;  /* 0x000000ff1b080290 */ /* 0x000fe4000fffe0ff */
[----:B------:R-:W-:Y:S05]  /*27f0*/  UIADD3 UR7, UPT, UPT, UR37, -0x1, URZ ;  /* 0xffffffff25077890 */ /* 0x000fea000fffe0ff */
[----:B------:R-:W-:Y:S01]  /*2800*/  UMOV UR27, UR8 ;  /* 0x00000008001b7c82 */ /* 0x000fe20008000000 */
[----:B----4-:R-:W-:Y:S02]  /*2810*/  USEL UR22, UR28, URZ, UP0 ;  /* 0x000000ff1c167287 */ /* 0x010fe40008000000 */
[----:B------:R-:W-:Y:S02]  /*2820*/  UISETP.GT.U32.AND UP0, UPT, UR37, 0x1, UPT ;  /* 0x000000012500788c */ /* 0x000fe4000bf04070 */
[----:B------:R-:W-:Y:S02]  /*2830*/  USEL UR20, UR31, URZ, UP2 ;  /* 0x000000ff1f147287 */ /* 0x000fe40009000000 */
[----:B------:R-:W-:Y:S01]  /*2840*/  USEL UR21, UR29, URZ, UP1 ;  /* 0x000000ff1d157287 */ /* 0x000fe20008800000 */
[----:B------:R-:W-:Y:S01]  /*2850*/  UMOV UR37, UR7 ;  /* 0x0000000700257c82 */ /* 0x000fe20008000000 */
[----:B------:R-:W-:Y:S03]  /*2860*/  UMOV UR7, UR30 ;  /* 0x0000001e00077c82 */ /* 0x000fe60008000000 */
[----:B-1----:R-:W-:Y:S07]  /*2870*/  BRA.U UP0, `(.L_x_29) ;  /* 0xfffffffd00107547 */ /* 0x002fee000b83ffff */
.L_x_24:
[----:B------:R-:W-:Y:S01]  /*2880*/  SHF.L.U32 R3, R2, 0x1f, RZ ;  /* 0x0000001f02037819 */ /* 0x000fe200000006ff */
[----:B------:R-:W-:-:S03]  /*2890*/  NOP ;  /* 0x0000000000007918 */ /* 0x000fc60000000000 */
[----:B--2---:R-:W2:Y:S02]  /*28a0*/  SYNCS.PHASECHK.TRANS64.TRYWAIT P0, [UR36+0x380], R3 ;  /* 0x00038003ff0075a7 */ /* 0x004ea40008001124 */
[----:B--2---:R-:W-:Y:S05]  /*28b0*/  @!P0 BRA `(.L_x_30) ;  /* 0x0000006400688947 */ /* 0x004fea0003800000 */
.L_x_141:
[----:B------:R-:W2:Y:S01]  /*28c0*/  LDS.128 R4, [UR36+0x3c0] ;  /* 0x0003c024ff047984 */ /* 0x000ea20008000c00 */
[----:B------:R-:W-:Y:S02]  /*28d0*/  UIADD3 UR4, UPT, UPT, UR36, 0x388, URZ ;  /* 0x0000038824047890 */ /* 0x000fe4000fffe0ff */
[----:B------:R-:W-:Y:S01]  /*28e0*/  UISETP.GE.AND UP0, UPT, UR39, 0x1, UPT ;  /* 0x000000012700788c */ /* 0x000fe2000bf06270 */
[----:B------:R-:W-:Y:S01]  /*28f0*/  @!PT LDS RZ, [RZ] ;  /* 0x00000000fffff984 */ /* 0x000fe20000000800 */
[----:B------:R-:W-:Y:S01]  /*2900*/  @!PT LDS RZ, [RZ] ;  /* 0x00000000fffff984 */ /* 0x000fe20000000800 */
[----:B------:R-:W-:Y:S01]  /*2910*/  @!PT LDS RZ, [RZ] ;  /* 0x00000000fffff984 */ /* 0x000fe20000000800 */
[----:B------:R-:W-:Y:S01]  /*2920*/  @!PT LDS RZ, [RZ] ;  /* 0x00000000fffff984 */ /* 0x000fe20000000800 */
[----:B------:R3:W-:Y:S06]  /*2930*/  MEMBAR.ALL.CTA ;  /* 0x0000000000007992 */ /* 0x0007ec0000008000 */
[----:B---3--:R-:W3:Y:S01]  /*2940*/  FENCE.VIEW.ASYNC.S ;  /* 0x00000000000073c6 */ /* 0x008ee20000000000 */
[----:B------:R-:W-:-:S09]  /*2950*/  UPRMT UR4, URZ, 0x654, UR4 ;  /* 0x00000654ff047896 */ /* 0x000fd20008000004 */
[----:B---3--:R-:W-:Y:S01]  /*2960*/  SYNCS.ARRIVE.TRANS64.RED.A1T0 RZ, [UR4], RZ ;  /* 0x000000ffffff79a7 */ /* 0x008fe20008100404 */
[----:B--2---:R-:W-:-:S13]  /*2970*/  LOP3.LUT P0, RZ, R6, 0x1, RZ, 0xc0, !PT ;  /* 0x0000000106ff7812 */ /* 0x004fda000780c0ff */
[----:B------:R-:W-:Y:S01]  /*2980*/  VOTEU.ANY UP1, P0 ;  /* 0x0000000000ff7886 */ /* 0x000fe20000020100 */
[----:B------:R-:W-:-:S13]  /*2990*/  PLOP3.LUT P0, PT, PT, PT, UP1, 0x80, 0x8 ;  /* 0x000000000008781c */ /* 0x000fda0003f0f018 */
[----:B-1----:R-:W-:Y:S02]  /*29a0*/  @P0 MOV R0, R4 ;  /* 0x0000000400000202 */ /* 0x002fe40000000f00 */
[----:B------:R-:W-:Y:S02]  /*29b0*/  @P0 LOP3.LUT R4, R5, 0xffff, RZ, 0xc0, !PT ;  /* 0x0000ffff05040812 */ /* 0x000fe400078ec0ff */
[----:B------:R-:W-:Y:S02]  /*29c0*/  @P0 R2UR UR6, R0 ;  /* 0x00000000000602ca */ /* 0x000fe400000e0000 */
[----:B------:R-:W-:-:S11]  /*29d0*/  @P0 R2UR UR5, R4 ;  /* 0x00000000040502ca */ /* 0x000fd600000e0000 */
[----:B------:R-:W-:Y:S02]  /*29e0*/  @UP1 UMOV UR49, UR6 ;  /* 0x0000000600311c82 */ /* 0x000fe40008000000 */
[----:B------:R-:W-:Y:S01]  /*29f0*/  @UP1 UMOV UR48, UR5 ;  /* 0x0000000500301c82 */ /* 0x000fe20008000000 */
[----:B------:R-:W-:Y:S05]  /*2a00*/  BRA.U !UP0, `(.L_x_31) ;  /* 0x0000000108d47547 */ /* 0x000fea000b800000 */
[----:B------:R-:W1:Y:S01]  /*2a10*/  LDCU.128 UR16, c[0x0][0xc10] ;  /* 0x00018200ff1077ac */ /* 0x000e620008000c00 */
[----:B------:R-:W2:Y:S01]  /*2a20*/  LDCU UR20, c[0x0][0xc20] ;  /* 0x00018400ff1477ac */ /* 0x000ea20008000800 */
[----:B------:R-:W3:Y:S01]  /*2a30*/  LDCU UR13, c[0x0][0xc0c] ;  /* 0x00018180ff0d77ac */ /* 0x000ee20008000800 */
[----:B------:R-:W4:Y:S01]  /*2a40*/  LDCU.64 UR14, c[0x0][0xc28] ;  /* 0x00018500ff0e77ac */ /* 0x000f220008000a00 */
[----:B------:R-:W-:Y:S02]  /*2a50*/  UISETP.NE.AND UP3, UPT, UR39, 0x1, UPT ;  /* 0x000000012700788c */ /* 0x000fe4000bf65270 */
[----:B-1----:R-:W-:Y:S02]  /*2a60*/  UIMAD.WIDE.U32 UR4, UR51, UR19, URZ ;  /* 0x00000013330472a5 */ /* 0x002fe4000f8e00ff */
[----:B------:R-:W-:Y:S02]  /*2a70*/  UIMAD.WIDE.U32 UR6, UR52, UR16, URZ ;  /* 0x00000010340672a5 */ /* 0x000fe4000f8e00ff */
[----:B------:R-:W-:-:S02]  /*2a80*/  UISETP.NE.AND UP0, UPT, UR18, 0x1, UPT ;  /* 0x000000011200788c */ /* 0x000fc4000bf05270 */
[----:B------:R-:W-:Y:S01]  /*2a90*/  UIMAD.WIDE.U32 UR10, UR48, UR19, URZ ;  /* 0x00000013300a72a5 */ /* 0x000fe2000f8e00ff */
[----:B------:R-:W-:Y:S01]  /*2aa0*/  UMOV UR4, UR5 ;  /* 0x0000000500047c82 */ /* 0x000fe20008000000 */
[----:B---3--:R-:W-:Y:S02]  /*2ab0*/  UISETP.NE.AND UP2, UPT, UR13, 0x1, UPT ;  /* 0x000000010d00788c */ /* 0x008fe4000bf45270 */
[----:B--2---:R-:W-:Y:S02]  /*2ac0*/  USHF.R.U32.HI UR5, URZ, UR20, UR4 ;  /* 0x00000014ff057299 */ /* 0x004fe40008011604 */
[----:B------:R-:W-:Y:S01]  /*2ad0*/  UIMAD.WIDE.U32 UR8, UR49, UR16, URZ ;  /* 0x00000010310872a5 */ /* 0x000fe2000f8e00ff */
[----:B------:R-:W-:Y:S01]  /*2ae0*/  UMOV UR4, UR7 ;  /* 0x0000000700047c82 */ /* 0x000fe20008000000 */
[----:B------:R-:W-:Y:S02]  /*2af0*/  USEL UR5, UR51, UR5, !UP0 ;  /* 0x0000000533057287 */ /* 0x000fe4000c000000 */
[----:B------:R-:W-:-:S02]  /*2b00*/  USHF.R.U32.HI UR4, URZ, UR17, UR4 ;  /* 0x00000011ff047299 */ /* 0x000fc40008011604 */
[----:B----4-:R-:W-:Y:S02]  /*2b10*/  UIMAD.WIDE.U32 UR6, UR5, UR14, URZ ;  /* 0x0000000e050672a5 */ /* 0x010fe4000f8e00ff */
[----:B------:R-:W-:Y:S01]  /*2b20*/  USEL UR12, UR52, UR4, !UP2 ;  /* 0x00000004340c7287 */ /* 0x000fe2000d000000 */
[----:B------:R-:W-:Y:S02]  /*2b30*/  UMOV UR8, UR9 ;  /* 0x0000000900087c82 */ /* 0x000fe40008000000 */
[----:B------:R-:W-:Y:S01]  /*2b40*/  UMOV UR4, UR11 ;  /* 0x0000000b00047c82 */ /* 0x000fe20008000000 */
[----:B------:R-:W-:Y:S01]  /*2b50*/  UIMAD.WIDE.U32 UR10, UR12, UR14, URZ ;  /* 0x0000000e0c0a72a5 */ /* 0x000fe2000f8e00ff */
[----:B------:R-:W-:Y:S01]  /*2b60*/  UMOV UR6, UR7 ;  /* 0x0000000700067c82 */ /* 0x000fe20008000000 */
[----:B------:R-:W-:Y:S02]  /*2b70*/  USHF.R.U32.HI UR4, URZ, UR20, UR4 ;  /* 0x00000014ff047299 */ /* 0x000fe40008011604 */
[----:B------:R-:W-:-:S02]  /*2b80*/  @UP3 USHF.R.U32.HI UR5, URZ, UR15, UR6 ;  /* 0x0000000fff053299 */ /* 0x000fc40008011606 */
[----:B------:R-:W-:Y:S01]  /*2b90*/  USHF.R.U32.HI UR17, URZ, UR17, UR8 ;  /* 0x00000011ff117299 */ /* 0x000fe20008011608 */
[----:B------:R-:W-:Y:S01]  /*2ba0*/  UMOV UR6, UR11 ;  /* 0x0000000b00067c82 */ /* 0x000fe20008000000 */
[----:B------:R-:W-:Y:S02]  /*2bb0*/  USEL UR4, UR48, UR4, !UP0 ;  /* 0x0000000430047287 */ /* 0x000fe4000c000000 */
[----:B------:R-:W-:Y:S02]  /*2bc0*/  @UP3 USHF.R.U32.HI UR12, URZ, UR15, UR6 ;  /* 0x0000000fff0c3299 */ /* 0x000fe40008011606 */
[----:B------:R-:W-:Y:S02]  /*2bd0*/  UIMAD UR6, UR39, UR5, URZ ;  /* 0x00000005270672a4 */ /* 0x000fe4000f8e02ff */
[----:B------:R-:W-:Y:S02]  /*2be0*/  USEL UR5, UR49, UR17, !UP2 ;  /* 0x0000001131057287 */ /* 0x000fe4000d000000 */
[----:B------:R-:W-:-:S02]  /*2bf0*/  UIMAD UR8, UR39, UR12, URZ ;  /* 0x0000000c270872a4 */ /* 0x000fc4000f8e02ff */
[----:B------:R-:W-:Y:S02]  /*2c00*/  UISETP.GE.AND UP0, UPT, UR4, UR6, UPT ;  /* 0x000000060400728c */ /* 0x000fe4000bf06270 */
[----:B------:R-:W-:Y:S02]  /*2c10*/  UIMAD.WIDE.U32 UR6, UR4, UR14, URZ ;  /* 0x0000000e040672a5 */ /* 0x000fe4000f8e00ff */
[----:B------:R-:W-:Y:S02]  /*2c20*/  UISETP.GE.OR UP0, UPT, UR5, UR8, UP0 ;  /* 0x000000080500728c */ /* 0x000fe40008706670 */
[----:B------:R-:W-:Y:S02]  /*2c30*/  UIMAD.WIDE.U32 UR8, UR5, UR14, URZ ;  /* 0x0000000e050872a5 */ /* 0x000fe4000f8e00ff */
[----:B------:R-:W-:Y:S01]  /*2c40*/  UIADD3 UR10, UPT, UPT, -UR4, URZ, URZ ;  /* 0x000000ff040a7290 */ /* 0x000fe2000fffe1ff */
[----:B------:R-:W-:Y:S02]  /*2c50*/  UMOV UR6, UR7 ;  /* 0x0000000700067c82 */ /* 0x000fe40008000000 */
[----:B------:R-:W-:-:S02]  /*2c60*/  USHF.R.U32.HI UR6, URZ, UR15, UR6 ;  /* 0x0000000fff067299 */ /* 0x000fc40008011606 */
[----:B------:R-:W-:Y:S02]  /*2c70*/  UIMAD UR10, UR18, UR10, UR48 ;  /* 0x0000000a120a72a4 */ /* 0x000fe4000f8e0230 */
[----:B------:R-:W-:Y:S01]  /*2c80*/  USEL UR6, UR4, UR6, !UP3 ;  /* 0x0000000604067287 */ /* 0x000fe2000d800000 */
[----:B------:R-:W-:Y:S01]  /*2c90*/  @!UP0 UMOV UR7, UR9 ;  /* 0x0000000900078c82 */ /* 0x000fe20008000000 */
[----:B------:R-:W-:Y:S02]  /*2ca0*/  UIADD3 UR9, UPT, UPT, -UR5, URZ, URZ ;  /* 0x000000ff05097290 */ /* 0x000fe4000fffe1ff */
[----:B------:R-:W-:Y:S02]  /*2cb0*/  @!UP0 USHF.R.U32.HI UR7, URZ, UR15, UR7 ;  /* 0x0000000fff078299 */ /* 0x000fe40008011607 */
[----:B------:R-:W-:Y:S02]  /*2cc0*/  UIADD3 UR8, UPT, UPT, -UR6, URZ, URZ ;  /* 0x000000ff06087290 */ /* 0x000fe4000fffe1ff */
[----:B------:R-:W-:-:S02]  /*2cd0*/  @!UP0 USEL UR7, UR5, UR7, !UP3 ;  /* 0x0000000705078287 */ /* 0x000fc4000d800000 */
[----:B------:R-:W-:Y:S02]  /*2ce0*/  UIMAD UR8, UR39, UR8, UR4 ;  /* 0x00000008270872a4 */ /* 0x000fe4000f8e0204 */
[----:B------:R-:W-:Y:S02]  /*2cf0*/  @!UP0 UIADD3 UR6, UPT, UPT, UR6, -UR7, URZ ;  /* 0x8000000706068290 */ /* 0x000fe4000fffe0ff */
[----:B------:R-:W-:Y:S02]  /*2d00*/  @!UP0 UIMAD UR7, UR8, UR12, UR7 ;  /* 0x0000000c080782a4 */ /* 0x000fe4000f8e0207 */
[----:B------:R-:W-:Y:S02]  /*2d10*/  @!UP0 UIMAD UR4, UR39, UR6, UR5 ;  /* 0x00000006270482a4 */ /* 0x000fe4000f8e0205 */
[----:B------:R-:W-:Y:S02]  /*2d20*/  UIMAD UR6, UR13, UR9, UR49 ;  /* 0x000000090d0672a4 */ /* 0x000fe4000f8e0231 */
[----:B------:R-:W-:Y:S01]  /*2d30*/  UIMAD UR48, UR4, UR18, UR10 ;  /* 0x00000012043072a4 */ /* 0x000fe2000f8e020a */
[----:B------:R-:W-:-:S02]  /*2d40*/  @!UP0 UMOV UR5, UR7 ;  /* 0x0000000700058c82 */ /* 0x000fc40008000000 */
[----:B------:R-:W-:-:S12]  /*2d50*/  UIMAD UR49, UR5, UR13, UR6 ;  /* 0x0000000d053172a4 */ /* 0x000fd8000f8e0206 */
.L_x_31:
        /* <DEDUP_REMOVED lines=20> */
.L_x_32:
[----:B------:R-:W-:Y:S01]  /*2ea0*/  R2UR UR5, R69 ;  /* 0x00000000450572ca */ /* 0x000fe200000e0000 */
[----:B------:R-:W-:Y:S01]  /*2eb0*/  UMOV UR31, UR38 ;  /* 0x00000026001f7c82 */ /* 0x000fe20008000000 */
[----:B------:R-:W-:Y:S02]  /*2ec0*/  R2UR UR4, R68 ;  /* 0x00000000440472ca */ /* 0x000fe400000e0000 */
[----:B------:R-:W-:Y:S02]  /*2ed0*/  PLOP3.LUT P1, PT, PT, PT, PT, 0x80, 0x8 ;  /* 0x000000000008781c */ /* 0x000fe40003f2f070 */
[----:B------:R-:W-:-:S07]  /*2ee0*/  LOP3.LUT R2, R2, 0x1, RZ, 0x3c, !PT ;  /* 0x0000000102027812 */ /* 0x000fce00078e3cff */
[----:B------:R-:W-:Y:S02]  /*2ef0*/  UIADD3 UR44, UPT, UPT, UR49, UR5, URZ ;  /* 0x00000005312c7290 */ /* 0x000fe4000fffe0ff */
[----:B------:R-:W-:Y:S01]  /*2f00*/  UIADD3 UR45, UPT, UPT, UR48, UR4, URZ ;  /* 0x00000004302d7290 */ /* 0x000fe2000fffe0ff */
[----:B------:R-:W-:Y:S11]  /*2f10*/  BRA.U UP1, `(.L_x_33) ;  /* 0xffffffe901e07547 */ /* 0x000ff6000b83ffff */
[----:B------:R-:W-:Y:S01]  /*2f20*/  UIADD3 UR36, UPT, UPT, UR36, 0x1b0, URZ ;  /* 0x000001b024247890 */ /* 0x000fe2000fffe0ff */
[----:B------:R-:W-:-:S03]  /*2f30*/  MOV R2, UR26 ;  /* 0x0000001a00027c02 */ /* 0x000fc60008000f00 */
[----:B------:R-:W-:Y:S01]  /*2f40*/  ULEA UR4, UR30, UR36, 0x3 ;  /* 0x000000241e047291 */ /* 0x000fe2000f8e18ff */
[----:B------:R-:W-:-:S08]  /*2f50*/  SHF.L.U32 R2, R2, 0x1f, RZ ;  /* 0x0000001f02027819 */ /* 0x000fd000000006ff */
[----:B------:R-:W1:Y:S02]  /*2f60*/  SYNCS.PHASECHK.TRANS64.TRYWAIT P0, [UR4], R2 ;  /* 0x00000002ff0075a7 */ /* 0x000e640008001104 */
[----:B-1----:R-:W-:Y:S05]  /*2f70*/  @!P0 BRA `(.L_x_34) ;  /* 0x0000005c00d08947 */ /* 0x002fea0003800000 */
.L_x_143:
[----:B------:R-:W-:-:S04]  /*2f80*/  UIADD3 UR4, UPT, UPT, UR30, 0x1, URZ ;  /* 0x000000011e047890 */ /* 0x000fc8000fffe0ff */
[----:B------:R-:W-:-:S04]  /*2f90*/  UISETP.NE.AND UP0, UPT, UR4, 0x36, UPT ;  /* 0x000000360400788c */ /* 0x000fc8000bf05270 */
[----:B------:R-:W-:Y:S02]  /*2fa0*/  USEL UR5, URZ, 0x1, UP0 ;  /* 0x00000001ff057887 */ /* 0x000fe40008000000 */
[----:B------:R-:W-:Y:S02]  /*2fb0*/  USEL UR4, UR4, URZ, UP0 ;  /* 0x000000ff04047287 */ /* 0x000fe40008000000 */
[----:B------:R-:W-:Y:S02]  /*2fc0*/  ULOP3.LUT UR6, UR26, UR5, URZ, 0x3c, !UPT ;  /* 0x000000051a067292 */ /* 0x000fe4000f8e3cff */
[----:B------:R-:W-:-:S04]  /*2fd0*/  ULEA UR5, UR4, UR36, 0x3 ;  /* 0x0000002404057291 */ /* 0x000fc8000f8e18ff */
[----:B-1----:R-:W-:-:S04]  /*2fe0*/  MOV R2, UR6 ;  /* 0x0000000600027c02 */ /* 0x002fc80008000f00 */
[----:B------:R-:W-:-:S04]  /*2ff0*/  SHF.L.U32 R2, R2, 0x1f, RZ ;  /* 0x0000001f02027819 */ /* 0x000fc800000006ff */
[----:B------:R-:W1:Y:S02]  /*3000*/  SYNCS.PHASECHK.TRANS64.TRYWAIT P0, [UR5], R2 ;  /* 0x00000002ff0075a7 */ /* 0x000e640008001105 */
[----:B-1----:R-:W-:Y:S05]  /*3010*/  @!P0 BRA `(.L_x_35) ;  /* 0x0000005c00c08947 */ /* 0x002fea0003800000 */
.L_x_145:
        /* <DEDUP_REMOVED lines=10> */
.L_x_147:
        /* <DEDUP_REMOVED lines=10> */
.L_x_149:
        /* <DEDUP_REMOVED lines=10> */
.L_x_151:
        /* <DEDUP_REMOVED lines=10> */
.L_x_153:
        /* <DEDUP_REMOVED lines=10> */
.L_x_155:
        /* <DEDUP_REMOVED lines=10> */
.L_x_157:
        /* <DEDUP_REMOVED lines=10> */
.L_x_159:
        /* <DEDUP_REMOVED lines=10> */
.L_x_161:
        /* <DEDUP_REMOVED lines=10> */
.L_x_163:
        /* <DEDUP_REMOVED lines=10> */
.L_x_165:
        /* <DEDUP_REMOVED lines=10> */
.L_x_167:
        /* <DEDUP_REMOVED lines=10> */
.L_x_169:
        /* <DEDUP_REMOVED lines=10> */
.L_x_171:
        /* <DEDUP_REMOVED lines=10> */
.L_x_173:
        /* <DEDUP_REMOVED lines=10> */
.L_x_175:
        /* <DEDUP_REMOVED lines=10> */
.L_x_177:
        /* <DEDUP_REMOVED lines=10> */
.L_x_179:
        /* <DEDUP_REMOVED lines=10> */
.L_x_181:
        /* <DEDUP_REMOVED lines=10> */
.L_x_183:
        /* <DEDUP_REMOVED lines=10> */
.L_x_185:
        /* <DEDUP_REMOVED lines=10> */
.L_x_187:
        /* <DEDUP_REMOVED lines=10> */
.L_x_189:
        /* <DEDUP_REMOVED lines=10> */
.L_x_191:
        /* <DEDUP_REMOVED lines=10> */
.L_x_193:
        /* <DEDUP_REMOVED lines=10> */
.L_x_195:
        /* <DEDUP_REMOVED lines=10> */
.L_x_197:
        /* <DEDUP_REMOVED lines=10> */
.L_x_199:
        /* <DEDUP_REMOVED lines=10> */
.L_x_201:
        /* <DEDUP_REMOVED lines=10> */
.L_x_203:
        /* <DEDUP_REMOVED lines=10> */
.L_x_205:
        /* <DEDUP_REMOVED lines=10> */
.L_x_207:
        /* <DEDUP_REMOVED lines=10> */
.L_x_209:
        /* <DEDUP_REMOVED lines=10> */
.L_x_211:
        /* <DEDUP_REMOVED lines=10> */
.L_x_213:
        /* <DEDUP_REMOVED lines=10> */
.L_x_215:
        /* <DEDUP_REMOVED lines=10> */
.L_x_217:
        /* <DEDUP_REMOVED lines=10> */
.L_x_219:
        /* <DEDUP_REMOVED lines=10> */
.L_x_221:
        /* <DEDUP_REMOVED lines=10> */
.L_x_223:
        /* <DEDUP_REMOVED lines=10> */
.L_x_225:
        /* <DEDUP_REMOVED lines=10> */
.L_x_227:
        /* <DEDUP_REMOVED lines=10> */
.L_x_229:
        /* <DEDUP_REMOVED lines=10> */
.L_x_231:
        /* <DEDUP_REMOVED lines=10> */
.L_x_233:
        /* <DEDUP_REMOVED lines=10> */
.L_x_235:
        /* <DEDUP_REMOVED lines=10> */
.L_x_237:
        /* <DEDUP_REMOVED lines=10> */
.L_x_239:
        /* <DEDUP_REMOVED lines=10> */
.L_x_241:
        /* <DEDUP_REMOVED lines=10> */
.L_x_243:
        /* <DEDUP_REMOVED lines=10> */
.L_x_245:
        /* <DEDUP_REMOVED lines=10> */
.L_x_247:
[----:B------:R-:W-:-:S04]  /*5000*/  UIADD3 UR4, UPT, UPT, UR4, 0x1, URZ ;  /* 0x0000000104047890 */ /* 0x000fc8000fffe0ff */
[----:B------:R-:W-:-:S04]  /*5010*/  UISETP.NE.AND UP0, UPT, UR4, 0x36, UPT ;  /* 0x000000360400788c */ /* 0x000fc8000bf05270 */
[----:B------:R-:W-:Y:S02]  /*5020*/  USEL UR5, URZ, 0x1, UP0 ;  /* 0x00000001ff057887 */ /* 0x000fe40008000000 */
[----:B------:R-:W-:Y:S02]  /*5030*/  USEL UR4, UR4, URZ, UP0 ;  /* 0x000000ff04047287 */ /* 0x000fe40008000000 */
[----:B------:R-:W-:Y:S02]  /*5040*/  ULOP3.LUT UR5, UR6, UR5, URZ, 0x3c, !UPT ;  /* 0x0000000506057292 */ /* 0x000fe4000f8e3cff */
[----:B------:R-:W-:-:S04]  /*5050*/  ULEA UR4, UR4, UR36, 0x3 ;  /* 0x0000002404047291 */ /* 0x000fc8000f8e18ff */
[----:B-1----:R-:W-:Y:S02]  /*5060*/  IMAD.U32 R2, RZ, RZ, UR5 ;  /* 0x00000005ff027e24 */ /* 0x002fe4000f8e00ff */
[----:B------:R-:W-:-:S03]  /*5070*/  MOV R0, UR4 ;  /* 0x0000000400007c02 */ /* 0x000fc60008000f00 */
[----:B------:R-:W-:-:S07]  /*5080*/  SHF.L.U32 R2, R2, 0x1f, RZ ;  /* 0x0000001f02027819 */ /* 0x000fce00000006ff */
.L_x_87:
[----:B-1----:R1:W2:Y:S02]  /*5090*/  SYNCS.PHASECHK.TRANS64.TRYWAIT P0, [R0+URZ], R2 ;  /* 0x00000002000075a7 */ /* 0x0022a400080011ff */
[----:B--2---:R-:W-:Y:S05]  /*50a0*/  @!P0 NANOSLEEP.SYNCS 0x989680 ;  /* 0x009896800000895d */ /* 0x004fea0003900000 */
[----:B------:R-:W2:Y:S02]  /*50b0*/  @!P0 SYNCS.PHASECHK.TRANS64 P0, [R0+URZ], R2 ;  /* 0x00000002000085a7 */ /* 0x000ea400080010ff */
[----:B--2---:R-:W-:Y:S05]  /*50c0*/  @P0 EXIT ;  /* 0x000000000000094d */ /* 0x004fea0003800000 */
[----:B------:R-:W-:Y:S05]  /*50d0*/  BRA `(.L_x_87) ;  /* 0xfffffffc00ec7947 */ /* 0x000fea000383ffff */
.L_x_17:
[----:B------:R-:W2:Y:S02]  /*50e0*/  S2UR UR4, SR_CgaCtaId ;  /* 0x00000000000479c3 */ /* 0x000ea40000008800 */
[----:B--2---:R-:W-:-:S04]  /*50f0*/  UISETP.NE.AND UP0, UPT, UR4, URZ, UPT ;  /* 0x000000ff0400728c */ /* 0x004fc8000bf05270 */
[----:B------:R-:W-:-:S09]  /*5100*/  UISETP.NE.OR UP0, UPT, UR15, 0x1, UP0 ;  /* 0x000000010f00788c */ /* 0x000fd20008705670 */
[----:B------:R-:W-:Y:S05]  /*5110*/  BRA.U UP0, `(.L_x_88) ;  /* 0x0000000100b47547 */ /* 0x000fea000b800000 */
[----:B------:R-:W2:Y:S01]  /*5120*/  S2UR UR5, SR_CgaCtaId ;  /* 0x00000000000579c3 */ /* 0x000ea20000008800 */
[----:B------:R-:W-:Y:S01]  /*5130*/  UMOV UR4, 0x400 ;  /* 0x0000040000047882 */ /* 0x000fe20000000000 */
[----:B------:R-:W-:Y:S01]  /*5140*/  HFMA2 R3, -RZ, RZ, 0, 5.9604644775390625e-08 ;  /* 0x00000001ff037431 */ /* 0x000fe200000001ff */
[----:B------:R-:W-:Y:S01]  /*5150*/  ISETP.NE.AND P0, PT, R0, RZ, PT ;  /* 0x000000ff0000720c */ /* 0x000fe20003f05270 */
[----:B------:R-:W-:Y:S01]  /*5160*/  IMAD.MOV.U32 R8, RZ, RZ, RZ ;  /* 0x000000ffff087224 */ /* 0x000fe200078e00ff */
[----:B--2---:R-:W-:-:S04]  /*5170*/  ULEA UR4, UR5, UR4, 0x18 ;  /* 0x0000000405047291 */ /* 0x004fc8000f8ec0ff */
[----:B------:R-:W-:Y:S02]  /*5180*/  UIADD3 UR5, UPT, UPT, UR4, 0x388, URZ ;  /* 0x0000038804057890 */ /* 0x000fe4000fffe0ff */
[----:B------:R-:W-:Y:S02]  /*5190*/  UIADD3 UR8, UPT, UPT, UR4, 0x380, URZ ;  /* 0x0000038004087890 */ /* 0x000fe4000fffe0ff */
[----:B------:R-:W-:-:S12]  /*51a0*/  UPRMT UR5, URZ, 0x654, UR5 ;  /* 0x00000654ff057896 */ /* 0x000fd80008000005 */
.L_x_91:
[----:B------:R-:W-:Y:S01]  /*51b0*/  SHF.L.U32 R6, R3, 0x1f, RZ ;  /* 0x0000001f03067819 */ /* 0x000fe200000006ff */
[----:B------:R-:W-:Y:S02]  /*51c0*/  IMAD.U32 R4, RZ, RZ, UR8 ;  /* 0x00000008ff047e24 */ /* 0x000fe4000f8e00ff */
[----:B------:R-:W-:Y:S01]  /*51d0*/  @!P0 IMAD.MOV.U32 R5, RZ, RZ, 0x10 ;  /* 0x00000010ff058424 */ /* 0x000fe200078e00ff */
[----:B------:R-:W2:Y:S02]  /*51e0*/  SYNCS.PHASECHK.TRANS64.TRYWAIT P1, [UR4+0x388], R6 ;  /* 0x00038806ff0075a7 */ /* 0x000ea40008021104 */
[----:B------:R-:W-:-:S04]  /*51f0*/  PRMT R4, R0, 0x654, R4 ;  /* 0x0000065400047816 */ /* 0x000fc80000000004 */
[----:B------:R-:W-:Y:S01]  /*5200*/  SEL R2, R4, R2, !P0 ;  /* 0x0000000204027207 */ /* 0x000fe20004000000 */
[----:B--2---:R-:W-:Y:S06]  /*5210*/  @!P1 BRA `(.L_x_89) ;  /* 0x0000005000209947 */ /* 0x004fec0003800000 */
.L_x_249:
[----:B------:R-:W-:Y:S01]  /*5220*/  UIADD3 UR6, UPT, UPT, UR4, 0x3c0, URZ ;  /* 0x000003c004067890 */ /* 0x000fe2000fffe0ff */
[----:B------:R3:W-:Y:S01]  /*5230*/  @!P0 SYNCS.ARRIVE.TRANS64.RED RZ, [R2+URZ], R5 ;  /* 0x0000000502ff89a7 */ /* 0x0007e200080004ff */
[----:B------:R-:W-:Y:S01]  /*5240*/  UIADD3 UR7, UPT, UPT, UR4, 0x380, URZ ;  /* 0x0000038004077890 */ /* 0x000fe2000fffe0ff */
[----:B------:R-:W-:-:S08]  /*5250*/  LOP3.LUT R3, R3, 0x1, RZ, 0x3c, !PT ;  /* 0x0000000103037812 */ /* 0x000fd000078e3cff */
[----:B------:R-:W-:Y:S06]  /*5260*/  UGETNEXTWORKID.BROADCAST [UR6], [UR7] ;  /* 0x00000000060073ca */ /* 0x000fec0008000100 */
[----:B---3--:R-:W-:-:S04]  /*5270*/  SHF.L.U32 R5, R8, 0x1f, RZ ;  /* 0x0000001f08057819 */ /* 0x008fc800000006ff */
[----:B------:R-:W3:Y:S02]  /*5280*/  SYNCS.PHASECHK.TRANS64.TRYWAIT P1, [UR4+0x380], R5 ;  /* 0x00038005ff0075a7 */ /* 0x000ee40008021104 */
[----:B---3--:R-:W-:Y:S05]  /*5290*/  @!P1 BRA `(.L_x_90) ;  /* 0x0000005000189947 */ /* 0x008fea0003800000 */
.L_x_251:
[----:B--2---:R-:W2:Y:S01]  /*52a0*/  LDS.128 R4, [UR4+0x3c0] ;  /* 0x0003c004ff047984 */ /* 0x004ea20008000c00 */
[----:B------:R-:W-:Y:S01]  /*52b0*/  LOP3.LUT R8, R8, 0x1, RZ, 0x3c, !PT ;  /* 0x0000000108087812 */ /* 0x000fe200078e3cff */
[----:B------:R-:W-:Y:S01]  /*52c0*/  @!PT LDS RZ, [RZ] ;  /* 0x00000000fffff984 */ /* 0x000fe20000000800 */
[----:B------:R-:W-:Y:S01]  /*52d0*/  @!PT LDS RZ, [RZ] ;  /* 0x00000000fffff984 */ /* 0x000fe20000000800 */
[----:B------:R-:W-:Y:S01]  /*52e0*/  @!PT LDS RZ, [RZ] ;  /* 0x00000000fffff984 */ /* 0x000fe20000000800 */
[----:B------:R-:W-:Y:S01]  /*52f0*/  @!PT LDS RZ, [RZ] ;  /* 0x00000000fffff984 */ /* 0x000fe20000000800 */
[----:B------:R3:W-:Y:S06]  /*5300*/  MEMBAR.ALL.CTA ;  /* 0x0000000000007992 */ /* 0x0007ec0000008000 */
[----:B---3--:R-:W3:Y:S02]  /*5310*/  FENCE.VIEW.ASYNC.S ;  /* 0x00000000000073c6 */ /* 0x008ee40000000000 */
[----:B---3--:R-:W-:Y:S01]  /*5320*/  SYNCS.ARRIVE.TRANS64.RED.A1T0 RZ, [UR5], RZ ;  /* 0x000000ffffff79a7 */ /* 0x008fe20008100405 */
[----:B--2---:R-:W-:-:S13]  /*5330*/  LOP3.LUT P1, RZ, R6, 0x1, RZ, 0xc0, !PT ;  /* 0x0000000106ff7812 */ /* 0x004fda000782c0ff */
[----:B------:R-:W-:Y:S05]  /*5340*/  @P1 BRA `(.L_x_91) ;  /* 0xfffffffc00981947 */ /* 0x000fea000383ffff */
[----:B------:R-:W-:-:S04]  /*5350*/  SHF.L.U32 R0, R3, 0x1f, RZ ;  /* 0x0000001f03007819 */ /* 0x000fc800000006ff */
[----:B------:R-:W2:Y:S02]  /*5360*/  SYNCS.PHASECHK.TRANS64 P0, [UR4+0x388], R0 ;  /* 0x00038800ff0075a7 */ /* 0x000ea40008001004 */
[----:B-12---:R-:W-:Y:S05]  /*5370*/  @P0 EXIT ;  /* 0x000000000000094d */ /* 0x006fea0003800000 */
[----:B------:R-:W-:-:S07]  /*5380*/  MOV R0, UR4 ;  /* 0x0000000400007c02 */ /* 0x000fce0008000f00 */
.L_x_92:
[----:B-1----:R-:W-:-:S04]  /*5390*/  SHF.L.U32 R2, R3, 0x1f, RZ ;  /* 0x0000001f03027819 */ /* 0x002fc800000006ff */
[----:B------:R1:W2:Y:S03]  /*53a0*/  SYNCS.PHASECHK.TRANS64.TRYWAIT P0, [R0+URZ+0x388], R2 ;  /* 0x00038802000075a7 */ /* 0x0002a600080011ff */
[----:B--2---:R-:W-:Y:S05]  /*53b0*/  @!P0 NANOSLEEP.SYNCS 0x989680 ;  /* 0x009896800000895d */ /* 0x004fea0003900000 */
[----:B------:R-:W2:Y:S02]  /*53c0*/  @!P0 SYNCS.PHASECHK.TRANS64 P0, [R0+URZ+0x388], R2 ;  /* 0x00038802000085a7 */ /* 0x000ea400080010ff */
[----:B--2---:R-:W-:Y:S05]  /*53d0*/  @P0 EXIT ;  /* 0x000000000000094d */ /* 0x004fea0003800000 */
[----:B------:R-:W-:Y:S05]  /*53e0*/  BRA `(.L_x_92) ;  /* 0xfffffffc00e87947 */ /* 0x000fea000383ffff */
.L_x_88:
[----:B------:R-:W-:-:S09]  /*53f0*/  UISETP.NE.AND UP0, UPT, UR15, URZ, UPT ;  /* 0x000000ff0f00728c */ /* 0x000fd2000bf05270 */
[----:B------:R-:W-:Y:S05]  /*5400*/  BRA.U UP0, `(.L_x_93) ;  /* 0x0000000d001c7547 */ /* 0x000fea000b800000 */
[----:B------:R-:W2:Y:S01]  /*5410*/  S2UR UR7, SR_CgaCtaId ;  /* 0x00000000000779c3 */ /* 0x000ea20000008800 */
[----:B------:R-:W-:Y:S01]  /*5420*/  UMOV UR4, 0x40 ;  /* 0x0000004000047882 */ /* 0x000fe20000000000 */
[----:B------:R-:W-:Y:S01]  /*5430*/  NOP ;  /* 0x0000000000007918 */ /* 0x000fe20000000000 */
[----:B------:R-:W-:Y:S01]  /*5440*/  UMOV UR6, 0x400 ;  /* 0x0000040000067882 */ /* 0x000fe20000000000 */
[----:B--2---:R-:W-:Y:S02]  /*5450*/  ULEA UR5, UR7, UR4, 0x18 ;  /* 0x0000000407057291 */ /* 0x004fe4000f8ec0ff */
[----:B------:R-:W-:-:S07]  /*5460*/  ULEA UR6, UR7, UR6, 0x18 ;  /* 0x0000000607067291 */ /* 0x000fce000f8ec0ff */
[----:B------:R-:W2:Y:S02]  /*5470*/  LDS.U8 R0, [UR5+0x1c] ;  /* 0x00001c05ff007984 */ /* 0x000ea40008000000 */
[----:B--2---:R-:W-:-:S13]  /*5480*/  ISETP.NE.AND P0, PT, R0, RZ, PT ;  /* 0x000000ff0000720c */ /* 0x004fda0003f05270 */
[----:B------:R-:W-:Y:S05]  /*5490*/  @P0 BRA `(.L_x_94) ;  /* 0x0000000000580947 */ /* 0x000fea0003800000 */
[----:B------:R-:W-:-:S13]  /*54a0*/  ELECT P0, URZ, PT ;  /* 0x0000000000ff782f */ /* 0x000fda0003800000 */
[----:B------:R-:W-:Y:S05]  /*54b0*/  @!P0 BRA `(.L_x_95) ;  /* 0x0000000000608947 */ /* 0x000fea0003800000 */
[----:B------:R-:W-:Y:S01]  /*54c0*/  UMOV UR4, 0x10 ;  /* 0x0000001000047882 */ /* 0x000fe20000000000 */
[----:B------:R-:W-:Y:S01]  /*54d0*/  HFMA2 R0, -RZ, RZ, 0, 5.9604644775390625e-08 ;  /* 0x00000001ff007431 */ /* 0x000fe200000001ff */
[----:B------:R-:W-:-:S03]  /*54e0*/  MOV R2, 0xffff ;  /* 0x0000ffff00027802 */ /* 0x000fc60000000f00 */
[----:B------:R-:W-:Y:S04]  /*54f0*/  DEPBAR.LE SB2, 0x36 ;  /* 0x0000ad800000791a */ /* 0x000fe80000000000 */
[----:B------:R-:W2:Y:S02]  /*5500*/  UTCATOMSWS.FIND_AND_SET.ALIGN UP0, UR4, UR4 ;  /* 0x00000004000475e3 */ /* 0x000ea40008000800 */
[----:B--2---:R-:W-:Y:S01]  /*5510*/  MOV R3, UR4 ;  /* 0x0000000400037c02 */ /* 0x004fe20008000f00 */
[----:B------:R-:W-:Y:S06]  /*5520*/  BRA.U UP0, `(.L_x_96) ;  /* 0x0000000100187547 */ /* 0x000fec000b800000 */
.L_x_97:
[----:B------:R-:W-:Y:S05]  /*5530*/  NANOSLEEP 0x64 ;  /* 0x000000640000795d */ /* 0x000fea0003800000 */
[----:B------:R-:W-:-:S05]  /*5540*/  UMOV UR4, 0x10 ;  /* 0x0000001000047882 */ /* 0x000fca0000000000 */
[----:B------:R-:W-:Y:S04]  /*5550*/  DEPBAR.LE SB2, 0x36 ;  /* 0x0000ad800000791a */ /* 0x000fe80000000000 */
[----:B------:R-:W2:Y:S02]  /*5560*/  UTCATOMSWS.FIND_AND_SET.ALIGN UP0, UR4, UR4 ;  /* 0x00000004000475e3 */ /* 0x000ea40008000800 */
[----:B--2---:R-:W-:Y:S01]  /*5570*/  MOV R3, UR4 ;  /* 0x0000000400037c02 */ /* 0x004fe20008000f00 */
[----:B------:R-:W-:Y:S05]  /*5580*/  BRA.U !UP0, `(.L_x_97) ;  /* 0xfffffffd08e87547 */ /* 0x000fea000b83ffff */
.L_x_96:
[-C--:B------:R-:W-:Y:S02]  /*5590*/  SHF.L.U32 R2, R2, R3.reuse, RZ ;  /* 0x0000000302027219 */ /* 0x080fe400000006ff */
[----:B------:R-:W-:Y:S01]  /*55a0*/  SHF.L.U32 R0, R0, R3, RZ ;  /* 0x0000000300007219 */ /* 0x000fe200000006ff */
[----:B------:R-:W-:Y:S02]  /*55b0*/  IMAD.SHL.U32 R3, R3, 0x20, RZ ;  /* 0x0000002003037824 */ /* 0x000fe400078e00ff */
[----:B------:R2:W-:Y:S04]  /*55c0*/  ATOMS.OR RZ, [UR5+0x14], R2 ;  /* 0x00001402ffff798c */ /* 0x0005e8000b000005 */
[----:B------:R2:W-:Y:S04]  /*55d0*/  ATOMS.OR RZ, [UR5+0x18], R0 ;  /* 0x00001800ffff798c */ /* 0x0005e8000b000005 */
[----:B------:R2:W-:Y:S01]  /*55e0*/  STS [UR6+0x3d0], R3 ;  /* 0x0003d003ff007988 */ /* 0x0005e20008000806 */
[----:B------:R-:W-:Y:S05]  /*55f0*/  BRA `(.L_x_95) ;  /* 0x0000000000107947 */ /* 0x000fea0003800000 */
.L_x_94:
[----:B------:R-:W-:Y:S02]  /*5600*/  MOV R0, 0xffffffff ;  /* 0xffffffff00007802 */ /* 0x000fe40000000f00 */
[----:B------:R-:W-:-:S03]  /*5610*/  MOV R2, 0x5640 ;  /* 0x0000564000027802 */ /* 0x000fc60000000f00 */
[----:B------:R2:W-:Y:S04]  /*5620*/  STS [UR6+0x3d0], R0 ;  /* 0x0003d000ff007988 */ /* 0x0005e80008000806 */
[----:B-12--5:R-:W-:Y:S05]  /*5630*/  CALL.REL.NOINC `($__internal_1_$__cuda_sm10x_tcgen05_guardrail_trap_phase_invalid_during_alloc) ;  /* 0x0000005000587944 */ /* 0x026fea0003c00000 */
.L_x_95:
[----:B------:R-:W-:Y:S05]  /*5640*/  WARPSYNC.ALL ;  /* 0x0000000000007948 */ /* 0x000fea0003800000 */
[----:B------:R-:W3:Y:S01]  /*5650*/  S2UR UR4, SR_CgaCtaId ;  /* 0x00000000000479c3 */ /* 0x000ee20000008800 */
[----:B------:R-:W-:Y:S01]  /*5660*/  UMOV UR14, 0x400 ;  /* 0x00000400000e7882 */ /* 0x000fe20000000000 */
[----:B------:R-:W-:-:S06]  /*5670*/  NOP ;  /* 0x0000000000007918 */ /* 0x000fcc0000000000 */
[----:B------:R-:W-:Y:S06]  /*5680*/  BAR.ARV 0x6, 0xa0 ;  /* 0x0182800000007b1d */ /* 0x000fec0000002000 */
[----:B------:R-:W4:Y:S01]  /*5690*/  LDCU.64 UR6, c[0x0][0x388] ;  /* 0x00007100ff0677ac */ /* 0x000f220008000a00 */
[----:B------:R-:W-:Y:S01]  /*56a0*/  IMAD.MOV.U32 R8, RZ, RZ, 0x1 ;  /* 0x00000001ff087424 */ /* 0x000fe200078e00ff */
[----:B------:R-:W1:Y:S01]  /*56b0*/  LDCU.64 UR8, c[0x0][0x390] ;  /* 0x00007200ff0877ac */ /* 0x000e620008000a00 */
[----:B------:R-:W-:Y:S01]  /*56c0*/  UMOV UR17, URZ ;  /* 0x000000ff00117c82 */ /* 0x000fe20008000000 */
[----:B------:R-:W-:Y:S01]  /*56d0*/  UMOV UR13, URZ ;  /* 0x000000ff000d7c82 */ /* 0x000fe20008000000 */
[----:B---3--:R-:W-:Y:S01]  /*56e0*/  ULEA UR14, UR4, UR14, 0x18 ;  /* 0x0000000e040e7291 */ /* 0x008fe2000f8ec0ff */
[----:B------:R-:W-:Y:S01]  /*56f0*/  UMOV UR20, 0x0 ;  /* 0x0000000000147882 */ /* 0x000fe20000000000 */
[----:B------:R-:W-:-:S02]  /*5700*/  UMOV UR21, 0x4110010 ;  /* 0x0411001000157882 */ /* 0x000fc40000000000 */
[----:B------:R-:W-:Y:S02]  /*5710*/  UIADD3 UR16, UPT, UPT, UR14, 0x1d600, URZ ;  /* 0x0001d6000e107890 */ /* 0x000fe4000fffe0ff */
[----:B----4-:R-:W-:-:S03]  /*5720*/  UIADD3 UR4, UPT, UPT, UR6, 0x1f, URZ ;  /* 0x0000001f06047890 */ /* 0x010fc6000fffe0ff */
[----:B------:R-:W2:Y:S01]  /*5730*/  LDS R9, [UR14+0x3d0] ;  /* 0x0003d00eff097984 */ /* 0x000ea20008000800 */
[----:B------:R-:W-:Y:S02]  /*5740*/  USHF.R.U32.HI UR16, URZ, 0x4, UR16 ;  /* 0x00000004ff107899 */ /* 0x000fe40008011610 */
[----:B------:R-:W-:Y:S02]  /*5750*/  USHF.R.S32.HI UR5, URZ, 0x1f, UR4 ;  /* 0x0000001fff057899 */ /* 0x000fe40008011404 */
[----:B------:R-:W-:Y:S02]  /*5760*/  ULOP3.LUT UR16, UR16, 0x3fff, URZ, 0xc0, !UPT ;  /* 0x00003fff10107892 */ /* 0x000fe4000f8ec0ff */
[----:B------:R-:W-:Y:S02]  /*5770*/  ULEA.HI UR4, UR5, UR4, URZ, 0x5 ;  /* 0x0000000405047291 */ /* 0x000fe4000f8f28ff */
[----:B------:R-:W-:Y:S02]  /*5780*/  UIADD3 UR5, UPT, UPT, UR14, 0x2600, URZ ;  /* 0x000026000e057890 */ /* 0x000fe4000fffe0ff */
[----:B------:R-:W-:-:S02]  /*5790*/  USHF.R.S32.HI UR4, URZ, 0x5, UR4 ;  /* 0x00000005ff047899 */ /* 0x000fc40008011404 */
[----:B------:R-:W-:Y:S02]  /*57a0*/  USHF.R.U32.HI UR5, URZ, 0x4, UR5 ;  /* 0x00000004ff057899 */ /* 0x000fe40008011605 */
[----:B------:R-:W-:Y:S02]  /*57b0*/  UIMAD UR4, UR4, UR7, URZ ;  /* 0x00000007040472a4 */ /* 0x000fe4000f8e02ff */
[----:B------:R-:W-:Y:S02]  /*57c0*/  ULOP3.LUT UR5, UR5, 0x3fff, URZ, 0xc0, !UPT ;  /* 0x00003fff05057892 */ /* 0x000fe4000f8ec0ff */
[----:B-1----:R-:W-:Y:S02]  /*57d0*/  UIMAD UR4, UR4, UR8, URZ ;  /* 0x00000008040472a4 */ /* 0x002fe4000f8e02ff */
[----:B------:R-:W-:Y:S02]  /*57e0*/  ULOP3.LUT UR15, UR5, 0x10000, URZ, 0xfc, !UPT ;  /* 0x00010000050f7892 */ /* 0x000fe4000f8efcff */
[----:B------:R-:W-:-:S02]  /*57f0*/  UIMAD UR6, UR4, UR9, URZ ;  /* 0x00000009040672a4 */ /* 0x000fc4000f8e02ff */
[----:B------:R-:W-:Y:S02]  /*5800*/  UIADD3 UR4, UPT, UPT, UR14, 0x388, URZ ;  /* 0x000003880e047890 */ /* 0x000fe4000fffe0ff */
[----:B------:R-:W-:Y:S02]  /*5810*/  UIADD3 UR19, UPT, UPT, UR6, -0x1, URZ ;  /* 0xffffffff06137890 */ /* 0x000fe4000fffe0ff */
[----:B------:R-:W-:Y:S02]  /*5820*/  UPRMT UR22, URZ, 0x654, UR4 ;  /* 0x00000654ff167896 */ /* 0x000fe40008000004 */
[----:B------:R-:W-:Y:S01]  /*5830*/  UISETP.GE.AND UP3, UPT, UR6, 0x1, UPT ;  /* 0x000000010600788c */ /* 0x000fe2000bf66270 */
[C---:B--2---:R-:W-:Y:S01]  /*5840*/  VIADD R3, R9.reuse, 0x40 ;  /* 0x0000004009037836 */ /* 0x044fe20000000000 */
[----:B------:R-:W-:-:S04]  /*5850*/  LOP3.LUT R2, R9, 0xffff, RZ, 0xc0, !PT ;  /* 0x0000ffff09027812 */ /* 0x000fc800078ec0ff */
[----:B------:R-:W-:-:S05]  /*5860*/  LOP3.LUT R3, R3, 0xffff, RZ, 0xc0, !PT ;  /* 0x0000ffff03037812 */ /* 0x000fca00078ec0ff */
[----:B------:R1:W-:Y:S02]  /*5870*/  STL.64 [R1], R2 ;  /* 0x0000000201007387 */ /* 0x0003e40000100a00 */
[----:B-1----:R-:W-:-:S07]  /*5880*/  CS2R R2, SRZ ;  /* 0x0000000000027805 */ /* 0x002fce000001ff00 */
.L_x_104:
[----:B-1----:R-:W-:-:S04]  /*5890*/  SHF.L.U32 R4, R3, 0x1f, RZ ;  /* 0x0000001f03047819 */ /* 0x002fc800000006ff */
[----:B------:R-:W1:Y:S02]  /*58a0*/  SYNCS.PHASECHK.TRANS64.TRYWAIT P0, [UR14+0x380], R4 ;  /* 0x00038004ff0075a7 */ /* 0x000e64000800110e */
[----:B-12-4-:R-:W-:Y:S05]  /*58b0*/  @!P0 BRA `(.L_x_98) ;  /* 0x0000004800a88947 */ /* 0x016fea0003800000 */
.L_x_253:
[----:B-1----:R-:W1:Y:S01]  /*58c0*/  LDS.128 R4, [UR14+0x3c0] ;  /* 0x0003c00eff047984 */ /* 0x002e620008000c00 */
[----:B------:R-:W-:Y:S01]  /*58d0*/  ULEA UR18, UR17, UR14, 0x3 ;  /* 0x0000000e11127291 */ /* 0x000fe2000f8e18ff */
[----:B------:R-:W-:Y:S01]  /*58e0*/  SHF.L.U32 R0, R8, 0x1f, RZ ;  /* 0x0000001f08007819 */ /* 0x000fe200000006ff */
[----:B------:R-:W-:Y:S01]  /*58f0*/  @!PT LDS RZ, [RZ] ;  /* 0x00000000fffff984 */ /* 0x000fe20000000800 */
[----:B------:R-:W-:Y:S01]  /*5900*/  @!PT LDS RZ, [RZ] ;  /* 0x00000000fffff984 */ /* 0x000fe20000000800 */
[----:B------:R-:W-:Y:S01]  /*5910*/  @!PT LDS RZ, [RZ] ;  /* 0x00000000fffff984 */ /* 0x000fe20000000800 */
[----:B------:R-:W-:Y:S01]  /*5920*/  @!PT LDS RZ, [RZ] ;  /* 0x00000000fffff984 */ /* 0x000fe20000000800 */
[----:B------:R2:W-:Y:S06]  /*5930*/  MEMBAR.ALL.CTA ;  /* 0x0000000000007992 */ /* 0x0005ec0000008000 */
[----:B--2---:R-:W2:Y:S02]  /*5940*/  FENCE.VIEW.ASYNC.S ;  /* 0x00000000000073c6 */ /* 0x004ea40000000000 */
[----:B--2---:R-:W-:Y:S01]  /*5950*/  SYNCS.ARRIVE.TRANS64.RED.A1T0 RZ, [UR22], RZ ;  /* 0x000000ffffff79a7 */ /* 0x004fe20008100416 */
[----:B------:R-:W2:Y:S01]  /*5960*/  SYNCS.PHASECHK.TRANS64.TRYWAIT P0, [UR18+0x3a0], R0 ;  /* 0x0003a000ff0075a7 */ /* 0x000ea20008001112 */
[----:B-1----:R-:W-:Y:S01]  /*5970*/  LOP3.LUT P2, RZ, R6, 0x1, RZ, 0xc0, !PT ;  /* 0x0000000106ff7812 */ /* 0x002fe2000784c0ff */
[----:B--2---:R-:W-:-:S12]  /*5980*/  @!P0 BRA `(.L_x_99) ;  /* 0x00000048008c8947 */ /* 0x004fd80003800000 */
.L_x_255:
[----:B------:R-:W-:Y:S05]  /*5990*/  BRA.U !UP3, `(.L_x_100) ;  /* 0x000000010ba87547 */ /* 0x000fea000b800000 */
[----:B-1----:R-:W-:Y:S01]  /*59a0*/  IMAD.U32 R0, RZ, RZ, UR17 ;  /* 0x00000011ff007e24 */ /* 0x002fe2000f8e00ff */
[----:B------:R-:W-:-:S04]  /*59b0*/  ULEA UR4, UR13, UR14, 0x3 ;  /* 0x0000000e0d047291 */ /* 0x000fc8000f8e18ff */
[----:B------:R-:W-:-:S05]  /*59c0*/  LEA R0, R0, R1, 0x2 ;  /* 0x0000000100007211 */ /* 0x000fca00078e10ff */
[----:B------:R1:W5:Y:S01]  /*59d0*/  LDL R4, [R0] ;  /* 0x0000000000047983 */ /* 0x0003620000100800 */
[----:B------:R-:W-:Y:S01]  /*59e0*/  UPLOP3.LUT UP2, UPT, UPT, UPT, UPT, 0x40, 0x4 ;  /* 0x000000000004789c */ /* 0x000fe20003f4e870 */
[----:B------:R-:W-:Y:S01]  /*59f0*/  UMOV UR10, UR19 ;  /* 0x00000013000a7c82 */ /* 0x000fe20008000000 */
[----:B-1----:R-:W-:-:S04]  /*5a00*/  SHF.L.U32 R0, R2, 0x1f, RZ ;  /* 0x0000001f02007819 */ /* 0x002fc800000006ff */
[----:B------:R1:W2:Y:S01]  /*5a10*/  SYNCS.PHASECHK.TRANS64.TRYWAIT P1, [UR4], R0 ;  /* 0x00000000ff0075a7 */ /* 0x0002a20008021104 */
[----:B------:R-:W-:-:S05]  /*5a20*/  UMOV UR4, UR13 ;  /* 0x0000000d00047c82 */ /* 0x000fca0008000000 */
.L_x_103:
[----:B------:R-:W-:Y:S01]  /*5a30*/  ULEA UR11, UR4, UR14, 0x3 ;  /* 0x0000000e040b7291 */ /* 0x000fe2000f8e18ff */
[----:B--234-:R-:W-:Y:S11]  /*5a40*/  @P1 BRA `(.L_x_101) ;  /* 0x00000000000c1947 */ /* 0x01cff60003800000 */
[----:B------:R-:W-:Y:S04]  /*5a50*/  SHF.L.U32 R5, R2, 0x1f, RZ ;  /* 0x0000001f02057819 */ /* 0x000fe800000006ff */
[----:B------:R-:W2:Y:S02]  /*5a60*/  SYNCS.PHASECHK.TRANS64.TRYWAIT P0, [UR11], R5 ;  /* 0x00000005ff0075a7 */ /* 0x000ea4000800110b */
[----:B--2---:R-:W-:Y:S05]  /*5a70*/  @!P0 BRA `(.L_x_102) ;  /* 0x0000004800688947 */ /* 0x004fea0003800000 */
.L_x_101:
[----:B------:R-:W-:Y:S01]  /*5a80*/  UISETP.NE.AND UP0, UPT, UR10, URZ, UPT ;  /* 0x000000ff0a00728c */ /* 0x000fe2000bf05270 */
[----:B------:R-:W-:Y:S01]  /*5a90*/  PLOP3.LUT P1, PT, PT, PT, PT, 0x80, 0x8 ;  /* 0x000000000008781c */ /* 0x000fe20003f2f070 */
[----:B------:R-:W-:Y:S02]  /*5aa0*/  UIADD3 UR5, UPT, UPT, UR4, 0x1, URZ ;  /* 0x0000000104057890 */ /* 0x000fe4000fffe0ff */
[----:B------:R-:W-:Y:S02]  /*5ab0*/  USHF.L.U32 UR4, UR4, 0x7, URZ ;  /* 0x0000000704047899 */ /* 0x000fe400080006ff */
[----:B------:R-:W-:Y:S01]  /*5ac0*/  UISETP.NE.AND UP1, UPT, UR5, 0x36, UPT ;  /* 0x000000360500788c */ /* 0x000fe2000bf25270 */
[----:B------:R-:W-:Y:S01]  /*5ad0*/  PLOP3.LUT P0, PT, PT, PT, UP0, 0x80, 0x8 ;  /* 0x000000000008781c */ /* 0x000fe20003f0f008 */
[----:B------:R-:W-:Y:S02]  /*5ae0*/  UIADD3 UR8, UPT, UPT, UR16, UR4, URZ ;  /* 0x0000000410087290 */ /* 0x000fe4000fffe0ff */
[----:B------:R-:W-:Y:S02]  /*5af0*/  USEL UR6, URZ, 0x1, UP1 ;  /* 0x00000001ff067887 */ /* 0x000fe40008800000 */
[----:B------:R-:W-:Y:S01]  /*5b00*/  USEL UR13, UR5, URZ, UP1 ;  /* 0x000000ff050d7287 */ /* 0x000fe20008800000 */
[----:B------:R-:W-:Y:S01]  /*5b10*/  UMOV UR9, 0x80004020 ;  /* 0x8000402000097882 */ /* 0x000fe20000000000 */
[----:B------:R-:W-:Y:S02]  /*5b20*/  UMOV UR7, 0xc0004010 ;  /* 0xc000401000077882 */ /* 0x000fe40000000000 */
[----:B------:R-:W-:Y:S01]  /*5b30*/  @UP0 ULEA UR5, UR13, UR14, 0x3 ;  /* 0x0000000e0d050291 */ /* 0x000fe2000f8e18ff */
[----:B------:R-:W-:Y:S01]  /*5b40*/  LOP3.LUT R2, R2, UR6, RZ, 0x3c, !PT ;  /* 0x0000000602027c12 */ /* 0x000fe2000f8e3cff */
[----:B------:R-:W-:Y:S02]  /*5b50*/  UIADD3 UR6, UPT, UPT, UR4, UR15, URZ ;  /* 0x0000000f04067290 */ /* 0x000fe4000fffe0ff */
[----:B------:R-:W-:Y:S01]  /*5b60*/  UIADD3 UR4, UPT, UPT, UR10, 0x1, URZ ;  /* 0x000000010a047890 */ /* 0x000fe2000fffe0ff */
[----:B-1----:R-:W-:Y:S01]  /*5b70*/  @P0 SHF.L.U32 R0, R2, 0x1f, RZ ;  /* 0x0000001f02000819 */ /* 0x002fe200000006ff */
[----:B------:R-:W-:Y:S02]  /*5b80*/  UIADD3 UR10, UPT, UPT, UR10, -0x1, URZ ;  /* 0xffffffff0a0a7890 */ /* 0x000fe4000fffe0ff */
[----:B------:R-:W-:Y:S01]  /*5b90*/  UISETP.GT.U32.AND UP0, UPT, UR4, 0x1, UPT ;  /* 0x000000010400788c */ /* 0x000fe2000bf04070 */
[----:B------:R3:W4:Y:S01]  /*5ba0*/  @P0 SYNCS.PHASECHK.TRANS64.TRYWAIT P1, [UR5], R0 ;  /* 0x00000000ff0005a7 */ /* 0x0007220008021105 */
[----:B------:R-:W-:Y:S11]  /*5bb0*/  ELECT P0, URZ, PT ;  /* 0x0000000000ff782f */ /* 0x000ff60003800000 */
[----:B------:R-:W-:Y:S02]  /*5bc0*/  @!UPT UIADD3 URZ, UPT, UPT, URZ, URZ, URZ ;  /* 0x000000fffffff290 */ /* 0x000fe4000fffe0ff */
[----:B-----5:R-:W-:Y:S01]  /*5bd0*/  @P0 R2UR.BROADCAST UR12, R4 ;  /* 0x00000000040c02ca */ /* 0x020fe200008e0000 */
[----:B------:R-:W-:Y:S01]  /*5be0*/  UIADD3 UR5, UPT, UPT, UR11, 0x1b0, URZ ;  /* 0x000001b00b057890 */ /* 0x000fe2000fffe0ff */
[----:B------:R-:W-:Y:S11]  /*5bf0*/  UMOV UR4, UR13 ;  /* 0x0000000d00047c82 */ /* 0x000ff60008000000 */
[----:B------:R3:W-:Y:S01]  /*5c00*/  UTCQMMA gdesc[UR6], gdesc[UR8], tmem[UR12], tmem[UR20], idesc[UR21], UP2 ;  /* 0x00ff1408060075ea */ /* 0x0007e2000900030c */
[----:B------:R-:W-:Y:S01]  /*5c10*/  UPLOP3.LUT UP2, UPT, UPT, UPT, UPT, 0x80, 0x8 ;  /* 0x000000000008789c */ /* 0x000fe20003f4f070 */
[----:B------:R3:W-:Y:S01]  /*5c20*/  UTCBAR [UR5], URZ ;  /* 0x000000ff050073e9 */ /* 0x0007e200080000ff */
[----:B------:R-:W-:Y:S09]  /*5c30*/  BRA.U UP0, `(.L_x_103) ;  /* 0xfffffffd007c7547 */ /* 0x000ff2000b83ffff */
.L_x_100:
[----:B------:R-:W-:Y:S01]  /*5c40*/  UIADD3 UR4, UPT, UPT, UR17, 0x1, URZ ;  /* 0x0000000111047890 */ /* 0x000fe2000fffe0ff */
[----:B------:R-:W-:Y:S01]  /*5c50*/  LOP3.LUT R3, R3, 0x1, RZ, 0x3c, !PT ;  /* 0x0000000103037812 */ /* 0x000fe200078e3cff */
[----:B---3--:R-:W-:Y:S02]  /*5c60*/  UIADD3 UR5, UPT, UPT, UR18, 0x390, URZ ;  /* 0x0000039012057890 */ /* 0x008fe4000fffe0ff */
[----:B------:R-:W-:-:S04]  /*5c70*/  UISETP.NE.AND UP0, UPT, UR4, 0x2, UPT ;  /* 0x000000020400788c */ /* 0x000fc8000bf05270 */
[----:B------:R-:W-:Y:S02]  /*5c80*/  USEL UR6, URZ, 0x1, UP0 ;  /* 0x00000001ff067887 */ /* 0x000fe40008000000 */
[----:B------:R-:W-:Y:S01]  /*5c90*/  USEL UR17, UR4, URZ, UP0 ;  /* 0x000000ff04117287 */ /* 0x000fe20008000000 */
[----:B------:R2:W-:Y:S03]  /*5ca0*/  UTCBAR [UR5], URZ ;  /* 0x000000ff050073e9 */ /* 0x0005e600080000ff */
[----:B------:R-:W-:Y:S01]  /*5cb0*/  LOP3.LUT R8, R8, UR6, RZ, 0x3c, !PT ;  /* 0x0000000608087c12 */ /* 0x000fe2000f8e3cff */
[----:B------:R-:W-:Y:S07]  /*5cc0*/  @P2 BRA `(.L_x_104) ;  /* 0xfffffff800f02947 */ /* 0x000fee000383ffff */
[----:B------:R-:W3:Y:S01]  /*5cd0*/  S2UR UR6, SR_CgaCtaId ;  /* 0x00000000000679c3 */ /* 0x000ee20000008800 */
[----:B------:R-:W-:Y:S01]  /*5ce0*/  ELECT P0, URZ, PT ;  /* 0x0000000000ff782f */ /* 0x000fe20003800000 */
[----:B-1----:R-:W-:Y:S01]  /*5cf0*/  IMAD.MOV.U32 R0, RZ, RZ, 0x1 ;  /* 0x00000001ff007424 */ /* 0x002fe200078e00ff */
[----:B------:R-:W-:Y:S01]  /*5d00*/  UIADD3 UR14, UPT, UPT, UR14, 0x3a0, URZ ;  /* 0x000003a00e0e7890 */ /* 0x000fe2000fffe0ff */
[----:B------:R-:W-:Y:S01]  /*5d10*/  SHF.L.U32 R2, R8, 0x1f, RZ ;  /* 0x0000001f08027819 */ /* 0x000fe200000006ff */
[----:B------:R-:W-:-:S03]  /*5d20*/  UMOV UR4, 0x40 ;  /* 0x0000004000047882 */ /* 0x000fc60000000000 */
[----:B------:R-:W-:Y:S01]  /*5d30*/  UVIRTCOUNT.DEALLOC.SMPOOL 0x80 ;  /* 0x000000800000784c */ /* 0x000fe20000000000 */
[----:B---3--:R-:W-:Y:S02]  /*5d40*/  ULEA UR6, UR6, UR4, 0x18 ;  /* 0x0000000406067291 */ /* 0x008fe4000f8ec0ff */
[----:B------:R-:W-:-:S07]  /*5d50*/  ULEA UR4, UR17, UR14, 0x3 ;  /* 0x0000000e11047291 */ /* 0x000fce000f8e18ff */
[----:B------:R1:W-:Y:S02]  /*5d60*/  @P0 STS.U8 [UR6+0x1c], R0 ;  /* 0x00001c00ff000988 */ /* 0x0003e40008000006 */
[----:B------:R-:W3:Y:S02]  /*5d70*/  SYNCS.PHASECHK.TRANS64.TRYWAIT P0, [UR4], R2 ;  /* 0x00000002ff0075a7 */ /* 0x000ee40008001104 */
[----:B-1-3--:R-:W-:Y:S05]  /*5d80*/  @!P0 BRA `(.L_x_105) ;  /* 0x0000004400bc8947 */ /* 0x00afea0003800000 */
.L_x_258:
[----:B------:R-:W-:-:S04]  /*5d90*/  UIADD3 UR4, UPT, UPT, UR17, 0x1, URZ ;  /* 0x0000000111047890 */ /* 0x000fc8000fffe0ff */
[----:B------:R-:W-:-:S04]  /*5da0*/  UISETP.NE.AND UP0, UPT, UR4, 0x2, UPT ;  /* 0x000000020400788c */ /* 0x000fc8000bf05270 */
[----:B--2---:R-:W-:Y:S02]  /*5db0*/  USEL UR5, URZ, 0x1, UP0 ;  /* 0x00000001ff057887 */ /* 0x004fe40008000000 */
[----:B------:R-:W-:-:S04]  /*5dc0*/  USEL UR4, UR4, URZ, UP0 ;  /* 0x000000ff04047287 */ /* 0x000fc80008000000 */
[----:B------:R-:W-:Y:S01]  /*5dd0*/  ULEA UR4, UR4, UR14, 0x3 ;  /* 0x0000000e04047291 */ /* 0x000fe2000f8e18ff */
[----:B-1----:R-:W-:-:S04]  /*5de0*/  LOP3.LUT R2, R8, UR5, RZ, 0x3c, !PT ;  /* 0x0000000508027c12 */ /* 0x002fc8000f8e3cff */
[----:B------:R-:W-:-:S04]  /*5df0*/  SHF.L.U32 R2, R2, 0x1f, RZ ;  /* 0x0000001f02027819 */ /* 0x000fc800000006ff */
[----:B------:R-:W1:Y:S02]  /*5e00*/  SYNCS.PHASECHK.TRANS64.TRYWAIT P0, [UR4], R2 ;  /* 0x00000002ff0075a7 */ /* 0x000e640008001104 */
[----:B-1----:R-:W-:Y:S05]  /*5e10*/  @!P0 BRA `(.L_x_106) ;  /* 0x0000004400b08947 */ /* 0x002fea0003800000 */
.L_x_260:
[----:B------:R-:W-:Y:S01]  /*5e20*/  NOP ;  /* 0x0000000000007918 */ /* 0x000fe20000000000 */
[----:B-1----:R-:W1:Y:S01]  /*5e30*/  LDS R0, [UR6+0x14] ;  /* 0x00001406ff007984 */ /* 0x002e620008000800 */
[----:B------:R-:W-:Y:S01]  /*5e40*/  LOP3.LUT R3, R9, 0xffff, RZ, 0xc0, !PT ;  /* 0x0000ffff09037812 */ /* 0x000fe200078ec0ff */
[----:B------:R-:W-:-:S03]  /*5e50*/  IMAD.MOV.U32 R2, RZ, RZ, 0xffff ;  /* 0x0000ffffff027424 */ /* 0x000fc600078e00ff */
[----:B------:R-:W-:-:S04]  /*5e60*/  SHF.R.U32.HI R3, RZ, 0x5, R3 ;  /* 0x00000005ff037819 */ /* 0x000fc80000011603 */
[----:B------:R-:W-:-:S04]  /*5e70*/  SHF.L.U32 R2, R2, R3, RZ ;  /* 0x0000000302027219 */ /* 0x000fc800000006ff */
[----:B-1----:R-:W-:-:S04]  /*5e80*/  LOP3.LUT R0, R0, R2, RZ, 0xc0, !PT ;  /* 0x0000000200007212 */ /* 0x002fc800078ec0ff */
[----:B------:R-:W-:Y:S01]  /*5e90*/  ISETP.NE.AND P0, PT, R0, R2, PT ;  /* 0x000000020000720c */ /* 0x000fe20003f05270 */
[----:B------:R-:W-:-:S05]  /*5ea0*/  IMAD.MOV.U32 R0, RZ, RZ, 0x1 ;  /* 0x00000001ff007424 */ /* 0x000fca00078e00ff */
[----:B------:R-:W-:-:S07]  /*5eb0*/  SHF.L.U32 R0, R0, R3, RZ ;  /* 0x0000000300007219 */ /* 0x000fce00000006ff */
[----:B------:R-:W-:Y:S05]  /*5ec0*/  @P0 BRA `(.L_x_107) ;  /* 0x00000000005c0947 */ /* 0x000fea0003800000 */
[----:B------:R-:W1:Y:S02]  /*5ed0*/  LDS R3, [UR6+0x18] ;  /* 0x00001806ff037984 */ /* 0x000e640008000800 */
[----:B-1----:R-:W-:-:S04]  /*5ee0*/  LOP3.LUT R3, R3, R0, RZ, 0xc0, !PT ;  /* 0x0000000003037212 */ /* 0x002fc800078ec0ff */
[----:B------:R-:W-:-:S13]  /*5ef0*/  ISETP.NE.AND P0, PT, R3, R0, PT ;  /* 0x000000000300720c */ /* 0x000fda0003f05270 */
[----:B------:R-:W-:Y:S05]  /*5f00*/  @P0 BRA `(.L_x_108) ;  /* 0x0000000000400947 */ /* 0x000fea0003800000 */
[----:B------:R-:W-:Y:S01]  /*5f10*/  R2UR UR4, R2 ;  /* 0x00000000020472ca */ /* 0x000fe200000e0000 */
[----:B------:R-:W1:Y:S01]  /*5f20*/  S2R R3, SR_LANEID ;  /* 0x0000000000037919 */ /* 0x000e620000000000 */
[----:B------:R-:W-:-:S04]  /*5f30*/  LOP3.LUT R0, RZ, R0, RZ, 0x33, !PT ;  /* 0x00000000ff007212 */ /* 0x000fc800078e33ff */
[----:B------:R-:W2:Y:S07]  /*5f40*/  REDUX UR7, R0 ;  /* 0x00000000000773c4 */ /* 0x000eae0000000000 */
[----:B------:R-:W-:-:S03]  /*5f50*/  ULOP3.LUT UR5, URZ, UR4, URZ, 0x33, !UPT ;  /* 0x00000004ff057292 */ /* 0x000fc6000f8e33ff */
[----:B------:R-:W-:Y:S02]  /*5f60*/  VOTEU.ANY UR4, UPT, PT ;  /* 0x0000000000047886 */ /* 0x000fe400038e0100 */
[----:B------:R-:W-:Y:S01]  /*5f70*/  UFLO.U32 UR4, UR4 ;  /* 0x00000004000472bd */ /* 0x000fe200080e0000 */
[----:B------:R-:W-:-:S04]  /*5f80*/  IMAD.U32 R2, RZ, RZ, UR5 ;  /* 0x00000005ff027e24 */ /* 0x000fc8000f8e00ff */
[----:B------:R-:W3:Y:S02]  /*5f90*/  REDUX UR8, R2 ;  /* 0x00000000020873c4 */ /* 0x000ee40000000000 */
[----:B------:R1:W-:Y:S01]  /*5fa0*/  UTCATOMSWS.AND URZ, UR5 ;  /* 0x0000000500ff79e3 */ /* 0x0003e20008000000 */
[----:B--2---:R-:W-:Y:S01]  /*5fb0*/  IMAD.U32 R0, RZ, RZ, UR7 ;  /* 0x00000007ff007e24 */ /* 0x004fe2000f8e00ff */
[----:B-1----:R-:W-:Y:S01]  /*5fc0*/  ISETP.EQ.U32.AND P0, PT, R3, UR4, PT ;  /* 0x0000000403007c0c */ /* 0x002fe2000bf02070 */
[----:B---3--:R-:W-:-:S12]  /*5fd0*/  IMAD.U32 R2, RZ, RZ, UR8 ;  /* 0x00000008ff027e24 */ /* 0x008fd8000f8e00ff */
[----:B------:R1:W-:Y:S04]  /*5fe0*/  @P0 ATOMS.AND RZ, [UR6+0x14], R2 ;  /* 0x00001402ffff098c */ /* 0x0003e8000a800006 */
[----:B------:R1:W-:Y:S01]  /*5ff0*/  @P0 ATOMS.AND RZ, [UR6+0x18], R0 ;  /* 0x00001800ffff098c */ /* 0x0003e2000a800006 */
[----:B------:R-:W-:Y:S05]  /*6000*/  BRA `(.L_x_109) ;  /* 0x0000000000147947 */ /* 0x000fea0003800000 */
.L_x_108:
[----:B------:R-:W-:Y:S02]  /*6010*/  MOV R2, 0x6030 ;  /* 0x0000603000027802 */ /* 0x000fe40000000f00 */
[----:B----45:R-:W-:Y:S05]  /*6020*/  CALL.REL.NOINC `($__internal_0_$__cuda_sm10x_tcgen05_guardrail_trap_col_being_dealloced_not_returned_by_alloc) ;  /* 0x0000004400d07944 */ /* 0x030fea0003c00000 */
[----:B------:R-:W-:Y:S05]  /*6030*/  BRA `(.L_x_109) ;  /* 0x0000000000087947 */ /* 0x000fea0003800000 */
.L_x_107:
[----:B------:R-:W-:Y:S02]  /*6040*/  MOV R2, 0x6060 ;  /* 0x0000606000027802 */ /* 0x000fe40000000f00 */
[----:B----45:R-:W-:Y:S05]  /*6050*/  CALL.REL.NOINC `($__internal_2_$__cuda_sm10x_tcgen05_guardrail_trap_unallocated_columns_being_dealloced) ;  /* 0x0000004400dc7944 */ /* 0x030fea0003c00000 */
.L_x_109:
[----:B------:R-:W-:Y:S01]  /*6060*/  NOP ;  /* 0x0000000000007918 */ /* 0x000fe20000000000 */
[----:B------:R-:W-:Y:S05]  /*6070*/  EXIT ;  /* 0x000000000000794d */ /* 0x000fea0003800000 */
.L_x_93:
[----:B------:R-:W-:-:S09]  /*6080*/  UISETP.NE.OR UP0, UPT, UR15, 0x3, !UP2 ;  /* 0x000000030f00788c */ /* 0x000fd2000d705670 */
[----:B------:R-:W-:Y:S05]  /*6090*/  BRA.U UP0, `(.L_x_110) ;  /* 0x0000000d00687547 */ /* 0x000fea000b800000 */
[----:B------:R-:W2:Y:S01]  /*60a0*/  LDC.64 R2, c[0x0][0x988] ;  /* 0x00026200ff027b82 */ /* 0x000ea20000000a00 */
[----:B------:R-:W3:Y:S01]  /*60b0*/  LDCU UR30, c[0x0][0x370] ;  /* 0x00006e00ff1e77ac */ /* 0x000ee20008000800 */
[----:B------:R-:W-:Y:S01]  /*60c0*/  R2UR UR36, R68 ;  /* 0x00000000442472ca */ /* 0x000fe200000e0000 */
[----:B------:R-:W-:Y:S01]  /*60d0*/  IMAD.MOV.U32 R14, RZ, RZ, 0x1 ;  /* 0x00000001ff0e7424 */ /* 0x000fe200078e00ff */
[----:B------:R-:W-:Y:S01]  /*60e0*/  R2UR UR31, R69 ;  /* 0x00000000451f72ca */ /* 0x000fe200000e0000 */
[----:B------:R-:W3:Y:S01]  /*60f0*/  LDCU.128 UR32, c[0x0][0xc10] ;  /* 0x00018200ff2077ac */ /* 0x000ee20008000c00 */
[----:B------:R-:W-:Y:S02]  /*6100*/  IMAD.MOV.U32 R13, RZ, RZ, RZ ;  /* 0x000000ffff0d7224 */ /* 0x000fe400078e00ff */
[----:B------:R-:W4:Y:S01]  /*6110*/  S2UR UR10, SR_CgaCtaId ;  /* 0x00000000000a79c3 */ /* 0x000f220000008800 */
[----:B------:R-:W1:Y:S01]  /*6120*/  LDCU UR29, c[0x0][0x374] ;  /* 0x00006e80ff1d77ac */ /* 0x000e620008000800 */
[----:B------:R-:W4:Y:S06]  /*6130*/  LDCU UR17, c[0x0][0xc0c] ;  /* 0x00018180ff1177ac */ /* 0x000f2c0008000800 */
[----:B------:R-:W4:Y:S01]  /*6140*/  LDC.64 R6, c[0x0][0x348] ;  /* 0x0000d200ff067b82 */ /* 0x000f220000000a00 */
[----:B------:R-:W4:Y:S01]  /*6150*/  LDCU UR43, c[0x0][0xc20] ;  /* 0x00018400ff2b77ac */ /* 0x000f220008000800 */
[----:B------:R-:W4:Y:S06]  /*6160*/  LDCU UR4, c[0x0][0xc30] ;  /* 0x00018600ff0477ac */ /* 0x000f2c0008000800 */
[----:B------:R-:W4:Y:S01]  /*6170*/  LDC.64 R4, c[0x0][0x990] ;  /* 0x00026400ff047b82 */ /* 0x000f220000000a00 */
[----:B--2---:R-:W-:Y:S01]  /*6180*/  ISETP.NE.U32.AND P0, PT, R2, RZ, PT ;  /* 0x000000ff0200720c */ /* 0x004fe20003f05070 */
[----:B------:R-:W-:Y:S01]  /*6190*/  UMOV UR28, 0x400 ;  /* 0x00000400001c7882 */ /* 0x000fe20000000000 */
[----:B---3--:R-:W-:Y:S01]  /*61a0*/  UIMAD.WIDE.U32 UR6, UR30, UR32, URZ ;  /* 0x000000201e0672a5 */ /* 0x008fe2000f8e00ff */
[----:B------:R-:W-:Y:S01]  /*61b0*/  IMAD.MOV.U32 R2, RZ, RZ, 0x1000 ;  /* 0x00001000ff027424 */ /* 0x000fe200078e00ff */
[----:B------:R-:W-:Y:S01]  /*61c0*/  ISETP.NE.AND.EX P0, PT, R3, RZ, PT, P0 ;  /* 0x000000ff0300720c */ /* 0x000fe20003f05300 */
[----:B-1----:R-:W-:-:S02]  /*61d0*/  UIMAD.WIDE.U32 UR8, UR29, UR35, URZ ;  /* 0x000000231d0872a5 */ /* 0x002fc4000f8e00ff */
[----:B----4-:R-:W-:Y:S02]  /*61e0*/  ULEA UR28, UR10, UR28, 0x18 ;  /* 0x0000001c0a1c7291 */ /* 0x010fe4000f8ec0ff */
[----:B------:R-:W-:Y:S01]  /*61f0*/  UMOV UR41, UR7 ;  /* 0x0000000700297c82 */ /* 0x000fe20008000000 */
[----:B------:R-:W-:Y:S02]  /*6200*/  UISETP.GE.AND UP0, UPT, UR39, 0x1, UPT ;  /* 0x000000012700788c */ /* 0x000fe4000bf06270 */
[----:B------:R-:W-:Y:S02]  /*6210*/  UIADD3 UR38, UPT, UPT, UR28, 0x360, URZ ;  /* 0x000003601c267890 */ /* 0x000fe4000fffe0ff */
[----:B------:R-:W-:Y:S01]  /*6220*/  UIADD3 UR37, UPT, UPT, UR28, 0x388, URZ ;  /* 0x000003881c257890 */ /* 0x000fe2000fffe0ff */
[----:B------:R-:W-:Y:S01]  /*6230*/  UMOV UR40, UR9 ;  /* 0x0000000900287c82 */ /* 0x000fe20008000000 */
[----:B------:R-:W-:Y:S02]  /*6240*/  UPLOP3.LUT UP1, UPT, UPT, UPT, UPT, 0x40, 0x4 ;  /* 0x000000000004789c */ /* 0x000fe40003f2e870 */
[----:B------:R-:W-:Y:S01]  /*6250*/  UISETP.NE.AND UP6, UPT, UR39, 0x1, UPT ;  /* 0x000000012700788c */ /* 0x000fe2000bfc5270 */
[----:B------:R-:W1:Y:S01]  /*6260*/  LDCU.64 UR18, c[0x0][0xc28] ;  /* 0x00018500ff1277ac */ /* 0x000e620008000a00 */
[----:B------:R-:W-:-:S02]  /*6270*/  UISETP.NE.AND UP2, UPT, UR17, 0x1, UPT ;  /* 0x000000011100788c */ /* 0x000fc4000bf45270 */
[----:B------:R-:W-:Y:S02]  /*6280*/  UISETP.NE.AND UP0, UPT, UR34, 0x1, UPT ;  /* 0x000000012200788c */ /* 0x000fe4000bf05270 */
[----:B------:R-:W-:Y:S02]  /*6290*/  UPRMT UR38, UR10, 0x654, UR38 ;  /* 0x000006540a267896 */ /* 0x000fe40008000026 */
[----:B------:R-:W-:Y:S02]  /*62a0*/  UPRMT UR37, URZ, 0x654, UR37 ;  /* 0x00000654ff257896 */ /* 0x000fe40008000025 */
[----:B------:R-:W-:Y:S02]  /*62b0*/  USHF.R.U32.HI UR41, URZ, UR33, UR41 ;  /* 0x00000021ff297299 */ /* 0x000fe40008011629 */
[----:B------:R-:W-:Y:S02]  /*62c0*/  USHF.R.U32.HI UR40, URZ, UR43, UR40 ;  /* 0x0000002bff287299 */ /* 0x000fe40008011628 */
[----:B------:R-:W-:Y:S01]  /*62d0*/  UISETP.NE.AND UP3, UPT, UR4, 0x1, UPT ;  /* 0x000000010400788c */ /* 0x000fe2000bf65270 */
[----:B------:R-:W-:-:S10]  /*62e0*/  VOTEU.ANY UP5, P0 ;  /* 0x0000000000ff7886 */ /* 0x000fd400000a0100 */
.L_x_118:
[----:B------:R-:W-:Y:S04]  /*62f0*/  SHF.L.U32 R3, R13, 0x1f, RZ ;  /* 0x0000001f0d037819 */ /* 0x000fe800000006ff */
[----:B--2---:R-:W2:Y:S02]  /*6300*/  SYNCS.PHASECHK.TRANS64.TRYWAIT P0, [UR28+0x380], R3 ;  /* 0x00038003ff0075a7 */ /* 0x004ea4000800111c */
[----:B--2---:R-:W-:Y:S05]  /*6310*/  @!P0 BRA `(.L_x_111) ;  /* 0x0000004000888947 */ /* 0x004fea0003800000 */
.L_x_262:
[----:B------:R-:W3:Y:S01]  /*6320*/  LDS.128 R8, [UR28+0x3c0] ;  /* 0x0003c01cff087984 */ /* 0x000ee20008000c00 */
[----:B------:R-:W-:Y:S01]  /*6330*/  UISETP.GE.AND UP0, UPT, UR39, 0x1, UPT ;  /* 0x000000012700788c */ /* 0x000fe2000bf06270 */
[----:B------:R-:W-:Y:S01]  /*6340*/  @!PT LDS RZ, [RZ] ;  /* 0x00000000fffff984 */ /* 0x000fe20000000800 */
[----:B------:R-:W-:Y:S01]  /*6350*/  @!PT LDS RZ, [RZ] ;  /* 0x00000000fffff984 */ /* 0x000fe20000000800 */
[----:B------:R-:W-:Y:S01]  /*6360*/  @!PT LDS RZ, [RZ] ;  /* 0x00000000fffff984 */ /* 0x000fe20000000800 */
[----:B------:R-:W-:Y:S01]  /*6370*/  @!PT LDS RZ, [RZ] ;  /* 0x00000000fffff984 */ /* 0x000fe20000000800 */
[----:B------:R4:W-:Y:S06]  /*6380*/  MEMBAR.ALL.CTA ;  /* 0x0000000000007992 */ /* 0x0009ec0000008000 */
[----:B----4-:R-:W4:Y:S02]  /*6390*/  FENCE.VIEW.ASYNC.S ;  /* 0x00000000000073c6 */ /* 0x010f240000000000 */
[----:B----4-:R-:W-:Y:S01]  /*63a0*/  SYNCS.ARRIVE.TRANS64.RED.A1T0 RZ, [UR37], RZ ;  /* 0x000000ffffff79a7 */ /* 0x010fe20008100425 */
[----:B---3--:R-:W-:Y:S11]  /*63b0*/  LOP3.LUT P0, RZ, R10, 0x1, RZ, 0xc0, !PT ;  /* 0x000000010aff7812 */ /* 0x008ff6000780c0ff */
[----:B------:R-:W-:Y:S02]  /*63c0*/  @!UPT UIADD3 URZ, UPT, UPT, URZ, URZ, URZ ;  /* 0x000000fffffff290 */ /* 0x000fe4000fffe0ff */
[----:B------:R-:W-:Y:S01]  /*63d0*/  VOTEU.ANY UP2, P0 ;  /* 0x0000000000ff7886 */ /* 0x000fe20000040100 */
[----:B------:R-:W-:Y:S11]  /*63e0*/  PLOP3.LUT P0, PT, PT, PT, UP2, 0x80, 0x8 ;  /* 0x000000000008781c */ /* 0x000ff60003f0f028 */
[----:B------:R-:W-:Y:S02]  /*63f0*/  @!UPT UIADD3 URZ, UPT, UPT, URZ, URZ, URZ ;  /* 0x000000fffffff290 */ /* 0x000fe4000fffe0ff */
[----:B--2---:R-:W-:Y:S02]  /*6400*/  @P0 MOV R3, R8 ;  /* 0x0000000800030202 */ /* 0x004fe40000000f00 */
[----:B------:R-:W-:Y:S02]  /*6410*/  @P0 LOP3.LUT R0, R9, 0xffff, RZ, 0xc0, !PT ;  /* 0x0000ffff09000812 */ /* 0x000fe400078ec0ff */
[----:B------:R-:W-:Y:S02]  /*6420*/  @P0 R2UR UR5, R3 ;  /* 0x00000000030502ca */ /* 0x000fe400000e0000 */
[----:B------:R-:W-:Y:S11]  /*6430*/  @P0 R2UR UR4, R0 ;  /* 0x00000000000402ca */ /* 0x000ff600000e0000 */
[----:B------:R-:W-:Y:S02]  /*6440*/  @UP2 UMOV UR16, UR5 ;  /* 0x0000000500102c82 */ /* 0x000fe40008000000 */
[----:B------:R-:W-:Y:S01]  /*6450*/  @UP2 UMOV UR15, UR4 ;  /* 0x00000004000f2c82 */ /* 0x000fe20008000000 */
[----:B------:R-:W-:Y:S05]  /*6460*/  BRA.U !UP0, `(.L_x_112) ;  /* 0x0000000108b47547 */ /* 0x000fea000b800000 */
[----:B------:R-:W-:Y:S02]  /*6470*/  UIMAD.WIDE.U32 UR8, UR15, UR35, URZ ;  /* 0x000000230f0872a5 */ /* 0x000fe4000f8e00ff */
[----:B------:R-:W-:Y:S02]  /*6480*/  UP2UR UR14, UPR, URZ, 0x2 ;  /* 0x00000002ff0e7883 */ /* 0x000fe40008000000 */
[----:B------:R-:W-:Y:S02]  /*6490*/  UISETP.NE.AND UP1, UPT, UR34, 0x1, UPT ;  /* 0x000000012200788c */ /* 0x000fe4000bf25270 */
[----:B------:R-:W-:Y:S02]  /*64a0*/  UIMAD.WIDE.U32 UR10, UR16, UR32, URZ ;  /* 0x00000020100a72a5 */ /* 0x000fe4000f8e00ff */
[----:B------:R-:W-:Y:S02]  /*64b0*/  USEL UR4, UR29, UR40, !UP1 ;  /* 0x000000281d047287 */ /* 0x000fe4000c800000 */
[----:B------:R-:W-:Y:S02]  /*64c0*/  UISETP.NE.AND UP0, UPT, UR17, 0x1, UPT ;  /* 0x000000011100788c */ /* 0x000fe4000bf05270 */
[----:B-1----:R-:W-:Y:S02]  /*64d0*/  UIMAD.WIDE.U32 UR12, UR4, UR18, URZ ;  /* 0x00000012040c72a5 */ /* 0x002fe4000f8e00ff */
[----:B------:R-:W-:Y:S01]  /*64e0*/  USEL UR7, UR30, UR41, !UP0 ;  /* 0x000000291e077287 */ /* 0x000fe2000c000000 */
[----:B------:R-:W-:Y:S02]  /*64f0*/  UMOV UR5, UR9 ;  /* 0x0000000900057c82 */ /* 0x000fe40008000000 */
[----:B------:R-:W-:Y:S02]  /*6500*/  USHF.R.U32.HI UR6, URZ, UR43, UR5 ;  /* 0x0000002bff067299 */ /* 0x000fe40008011605 */
[----:B------:R-:W-:Y:S02]  /*6510*/  UIMAD.WIDE.U32 UR20, UR7, UR18, URZ ;  /* 0x00000012071472a5 */ /* 0x000fe4000f8e00ff */
[----:B------:R-:W-:Y:S02]  /*6520*/  USEL UR6, UR15, UR6, !UP1 ;  /* 0x000000060f067287 */ /* 0x000fe4000c800000 */
[----:B------:R-:W-:Y:S01]  /*6530*/  UISETP.NE.AND UP1, UPT, UR14, URZ, UPT ;  /* 0x000000ff0e00728c */ /* 0x000fe2000bf25270 */
[----:B------:R-:W-:Y:S01]  /*6540*/  UMOV UR5, UR11 ;  /* 0x0000000b00057c82 */ /* 0x000fe20008000000 */
[----:B------:R-:W-:Y:S02]  /*6550*/  UIMAD.WIDE.U32 UR10, UR6, UR18, URZ ;  /* 0x00000012060a72a5 */ /* 0x000fe4000f8e00ff */
[----:B------:R-:W-:Y:S03]  /*6560*/  USHF.R.U32.HI UR8, URZ, UR33, UR5 ;  /* 0x00000021ff087299 */ /* 0x000fe60008011605 */
[----:B------:R-:W-:Y:S02]  /*6570*/  UMOV UR5, UR13 ;  /* 0x0000000d00057c82 */ /* 0x000fe40008000000 */
[----:B------:R-:W-:Y:S03]  /*6580*/  @UP6 USHF.R.U32.HI UR4, URZ, UR19, UR5 ;  /* 0x00000013ff046299 */ /* 0x000fe60008011605 */
[----:B------:R-:W-:Y:S01]  /*6590*/  UMOV UR5, UR21 ;  /* 0x0000001500057c82 */ /* 0x000fe20008000000 */
[----:B------:R-:W-:Y:S02]  /*65a0*/  UIMAD UR4, UR39, UR4, URZ ;  /* 0x00000004270472a4 */ /* 0x000fe4000f8e02ff */
[----:B------:R-:W-:Y:S02]  /*65b0*/  @UP6 USHF.R.U32.HI UR7, URZ, UR19, UR5 ;  /* 0x00000013ff076299 */ /* 0x000fe40008011605 */
[----:B------:R-:W-:Y:S02]  /*65c0*/  USEL UR5, UR16, UR8, !UP0 ;  /* 0x0000000810057287 */ /* 0x000fe4000c000000 */
[----:B------:R-:W-:Y:S02]  /*65d0*/  UIMAD UR8, UR39, UR7, URZ ;  /* 0x00000007270872a4 */ /* 0x000fe4000f8e02ff */
[----:B------:R-:W-:Y:S03]  /*65e0*/  UISETP.GE.AND UP0, UPT, UR6, UR4, UPT ;  /* 0x000000040600728c */ /* 0x000fe6000bf06270 */
[----:B------:R-:W-:Y:S01]  /*65f0*/  UMOV UR4, UR11 ;  /* 0x0000000b00047c82 */ /* 0x000fe20008000000 */
[----:B------:R-:W-:Y:S02]  /*6600*/  UISETP.GE.OR UP0, UPT, UR5, UR8, UP0 ;  /* 0x000000080500728c */ /* 0x000fe40008706670 */
[----:B------:R-:W-:Y:S02]  /*6610*/  USHF.R.U32.HI UR4, URZ, UR19, UR4 ;  /* 0x00000013ff047299 */ /* 0x000fe40008011604 */
[----:B------:R-:W-:Y:S02]  /*6620*/  UIMAD.WIDE.U32 UR8, UR5, UR18, URZ ;  /* 0x00000012050872a5 */ /* 0x000fe4000f8e00ff */
[----:B------:R-:W-:Y:S04]  /*6630*/  USEL UR10, UR6, UR4, !UP6 ;  /* 0x00000004060a7287 */ /* 0x000fe8000f000000 */
[----:B------:R-:W-:Y:S01]  /*6640*/  UIADD3 UR11, UPT, UPT, -UR10, URZ, URZ ;  /* 0x000000ff0a0b7290 */ /* 0x000fe2000fffe1ff */
[----:B------:R-:W-:Y:S02]  /*6650*/  @!UP0 UMOV UR4, UR9 ;  /* 0x0000000900048c82 */ /* 0x000fe40008000000 */
[----:B------:R-:W-:Y:S02]  /*6660*/  @!UP0 USHF.R.U32.HI UR4, URZ, UR19, UR4 ;  /* 0x00000013ff048299 */ /* 0x000fe40008011604 */
[----:B------:R-:W-:Y:S02]  /*6670*/  UIMAD UR8, UR39, UR11, UR6 ;  /* 0x0000000b270872a4 */ /* 0x000fe4000f8e0206 */
[----:B------:R-:W-:Y:S04]  /*6680*/  @!UP0 USEL UR4, UR5, UR4, !UP6 ;  /* 0x0000000405048287 */ /* 0x000fe8000f000000 */
[----:B------:R-:W-:Y:S02]  /*6690*/  @!UP0 UIMAD UR8, UR7, UR8, UR4 ;  /* 0x00000008070882a4 */ /* 0x000fe4000f8e0204 */
[----:B------:R-:W-:Y:S02]  /*66a0*/  @!UP0 UIADD3 UR9, UPT, UPT, UR10, -UR4, URZ ;  /* 0x800000040a098290 */ /* 0x000fe4000fffe0ff */
[----:B------:R-:W-:Y:S02]  /*66b0*/  UIADD3 UR4, UPT, UPT, -UR5, URZ, URZ ;  /* 0x000000ff05047290 */ /* 0x000fe4000fffe1ff */
[----:B------:R-:W-:Y:S02]  /*66c0*/  UIADD3 UR7, UPT, UPT, -UR6, URZ, URZ ;  /* 0x000000ff06077290 */ /* 0x000fe4000fffe1ff */
[----:B------:R-:W-:Y:S02]  /*66d0*/  @!UP0 UIMAD UR6, UR9, UR39, UR5 ;  /* 0x00000027090682a4 */ /* 0x000fe4000f8e0205 */
[----:B------:R-:W-:Y:S02]  /*66e0*/  UIMAD UR16, UR17, UR4, UR16 ;  /* 0x00000004111072a4 */ /* 0x000fe4000f8e0210 */
[----:B------:R-:W-:Y:S01]  /*66f0*/  UIMAD UR15, UR34, UR7, UR15 ;  /* 0x00000007220f72a4 */ /* 0x000fe2000f8e020f */
[----:B------:R-:W-:Y:S02]  /*6700*/  @!UP0 UMOV UR5, UR8 ;  /* 0x0000000800058c82 */ /* 0x000fe40008000000 */
[----:B------:R-:W-:Y:S02]  /*6710*/  UIMAD UR16, UR5, UR17, UR16 ;  /* 0x00000011051072a4 */ /* 0x000fe4000f8e0210 */
[----:B------:R-:W-:Y:S11]  /*6720*/  UIMAD UR15, UR6, UR34, UR15 ;  /* 0x00000022060f72a4 */ /* 0x000ff6000f8e020f */
[----:B------:R-:W-:Y:S01]  /*6730*/  @!UPT UIADD3 URZ, UPT, UPT, URZ, URZ, URZ ;  /* 0x000000fffffff290 */ /* 0x000fe2000fffe0ff */
.L_x_112:
[----:B------:R-:W2:Y:S01]  /*6740*/  @!UP3 LDCU.128 UR8, c[0x0][0xc10] ;  /* 0x00018200ff08b7ac */ /* 0x000ea20008000c00 */
[C---:B------:R-:W-:Y:S02]  /*6750*/  ISETP.NE.U32.AND P2, PT, R4.reuse, RZ, PT ;  /* 0x000000ff0400720c */ /* 0x040fe40003f45070 */
[----:B------:R-:W-:Y:S02]  /*6760*/  ISETP.NE.U32.AND P1, PT, R4, RZ, PT ;  /* 0x000000ff0400720c */ /* 0x000fe40003f25070 */
[C---:B------:R-:W-:Y:S02]  /*6770*/  ISETP.NE.AND.EX P2, PT, R5.reuse, RZ, PT, P2 ;  /* 0x000000ff0500720c */ /* 0x040fe40003f45320 */
[----:B------:R-:W-:Y:S01]  /*6780*/  ISETP.NE.AND.EX P1, PT, R5, RZ, PT, P1 ;  /* 0x000000ff0500720c */ /* 0x000fe20003f25310 */
[----:B------:R-:W3:Y:S01]  /*6790*/  @!UP3 LDCU UR5, c[0x0][0xc0c] ;  /* 0x00018180ff05b7ac */ /* 0x000ee20008000800 */
[----:B------:R-:W-:Y:S01]  /*67a0*/  SHF.L.U32 R3, R14, 0x1f, RZ ;  /* 0x0000001f0e037819 */ /* 0x000fe200000006ff */
[----:B--2---:R-:W-:Y:S07]  /*67b0*/  UIMAD.WIDE.U32 UR6, UR16, UR8, URZ ;  /* 0x00000008100672a5 */ /* 0x004fee000f8e00ff */
[----:B------:R-:W-:Y:S01]  /*67c0*/  @!UP3 UMOV UR4, UR7 ;  /* 0x000000070004bc82 */ /* 0x000fe20008000000 */
[----:B---3--:R-:W-:Y:S02]  /*67d0*/  @!UP3 UISETP.NE.AND UP0, UPT, UR5, 0x1, UPT ;  /* 0x000000010500b88c */ /* 0x008fe4000bf05270 */
[----:B------:R-:W-:Y:S02]  /*67e0*/  @!UP3 USHF.R.U32.HI UR4, URZ, UR9, UR4 ;  /* 0x00000009ff04b299 */ /* 0x000fe40008011604 */
[----:B------:R-:W-:Y:S02]  /*67f0*/  UIMAD.WIDE.U32 UR6, UR15, UR11, URZ ;  /* 0x0000000b0f0672a5 */ /* 0x000fe4000f8e00ff */
[----:B------:R-:W-:Y:S02]  /*6800*/  @!UP3 USEL UR8, UR16, UR4, !UP0 ;  /* 0x000000041008b287 */ /* 0x000fe4000c000000 */
[----:B------:R-:W-:Y:S03]  /*6810*/  @!UP3 UISETP.NE.AND UP0, UPT, UR10, 0x1, UPT ;  /* 0x000000010a00b88c */ /* 0x000fe6000bf05270 */
[----:B------:R-:W-:Y:S02]  /*6820*/  @!UP3 UMOV UR6, UR7 ;  /* 0x000000070006bc82 */ /* 0x000fe40008000000 */
[----:B------:R-:W2:Y:S02]  /*6830*/  @!UP3 LDCU UR4, c[0x0][0xc20] ;  /* 0x00018400ff04b7ac */ /* 0x000ea40008000800 */
[----:B--2---:R-:W-:Y:S04]  /*6840*/  @!UP3 USHF.R.U32.HI UR6, URZ, UR4, UR6 ;  /* 0x00000004ff06b299 */ /* 0x004fe80008011606 */
[----:B------:R-:W-:Y:S04]  /*6850*/  @!UP3 USEL UR6, UR15, UR6, !UP0 ;  /* 0x000000060f06b287 */ /* 0x000fe8000c000000 */
[----:B------:R-:W-:Y:S02]  /*6860*/  @!UP3 UIADD3 UR4, UPT, UPT, -UR8, UR6, URZ ;  /* 0x000000060804b290 */ /* 0x000fe4000fffe1ff */
[----:B------:R-:W-:Y:S02]  /*6870*/  @!UP3 UIADD3 UR6, UPT, UPT, UR8, -UR6, URZ ;  /* 0x800000060806b290 */ /* 0x000fe4000fffe0ff */
[----:B------:R-:W-:Y:S02]  /*6880*/  @!UP3 UIMAD UR16, UR4, UR5, UR16 ;  /* 0x000000050410b2a4 */ /* 0x000fe4000f8e0210 */
[----:B------:R-:W-:Y:S01]  /*6890*/  @!UP3 UIMAD UR15, UR6, UR10, UR15 ;  /* 0x0000000a060fb2a4 */ /* 0x000fe2000f8e020f */
[----:B------:R-:W-:Y:S11]  /*68a0*/  BRA.U UP1, `(.L_x_113) ;  /* 0x0000000101107547 */ /* 0x000ff6000b800000 */
[----:B------:R-:W-:Y:S04]  /*68b0*/  MOV R12, UR42 ;  /* 0x0000002a000c7c02 */ /* 0x000fe80008000f00 */
[----:B------:R-:W-:Y:S04]  /*68c0*/  SHF.L.U32 R12, R12, 0x1f, RZ ;  /* 0x0000001f0c0c7819 */ /* 0x000fe800000006ff */
[----:B------:R-:W2:Y:S02]  /*68d0*/  SYNCS.PHASECHK.TRANS64.TRYWAIT P3, [UR28+0x378], R12 ;  /* 0x0003780cff0075a7 */ /* 0x000ea4000806111c */
[----:B--2---:R-:W-:Y:S05]  /*68e0*/  @!P3 BRA `(.L_x_114) ;  /* 0x0000003c002cb947 */ /* 0x004fea0003800000 */
.L_x_113:
[----:B------:R-:W-:Y:S05]  /*68f0*/  @!P2 BRA `(.L_x_115) ;  /* 0x000000000030a947 */ /* 0x000fea0003800000 */
[----:B------:R-:W-:Y:S01]  /*6900*/  UPLOP3.LUT UP4, UPT, UPT, UPT, UP5, 0x80, 0x8 ;  /* 0x000000000008789c */ /* 0x000fe20003f8f050 */
[----:B------:R-:W-:Y:S01]  /*6910*/  HFMA2 R76, -RZ, RZ, 0, 5.9604644775390625e-08 ;  /* 0x00000001ff4c7431 */ /* 0x000fe200000001ff */
[----:B------:R-:W3:Y:S04]  /*6920*/  LDCU.64 UR4, c[0x0][0x358] ;  /* 0x00006b00ff0477ac */ /* 0x000ee80008000a00 */
[----:B------:R-:W-:Y:S11]  /*6930*/  PLOP3.LUT P2, PT, PT, PT, UP4, 0x80, 0x8 ;  /* 0x000000000008781c */ /* 0x000ff60003f4f048 */
[----:B------:R-:W-:Y:S02]  /*6940*/  @!UPT UIADD3 URZ, UPT, UPT, URZ, URZ, URZ ;  /* 0x000000fffffff290 */ /* 0x000fe4000fffe0ff */
[----:B------:R-:W4:Y:S01]  /*6950*/  @P2 LDC.64 R18, c[0x0][0x988] ;  /* 0x00026200ff122b82 */ /* 0x000f220000000a00 */
[----:B--2---:R-:W-:Y:S04]  /*6960*/  @P2 IMAD R0, R16, R4, RZ ;  /* 0x0000000410002224 */ /* 0x004fe800078e02ff */
[----:B----4-:R-:W-:Y:S01]  /*6970*/  @P2 IMAD.WIDE R18, R0, 0x4, R18 ;  /* 0x0000000400122825 */ /* 0x010fe200078e0212 */
[----:B------:R-:W-:Y:S04]  /*6980*/  MOV R0, 0x1 ;  /* 0x0000000100007802 */ /* 0x000fe80000000f00 */
[----:B---3-5:R3:W5:Y:S01]  /*6990*/  @P2 LDG.E R39, desc[UR4][R18.64] ;  /* 0x0000000412272981 */ /* 0x028762000c1e1900 */
[----:B------:R-:W-:Y:S01]  /*69a0*/  @!P2 PRMT R76, R0, 0x7610, R76 ;  /* 0x00007610004ca816 */ /* 0x000fe2000000004c */
[----:B---3--:R-:W4:Y:S06]  /*69b0*/  @!P2 LDC R39, c[0x0][0x980] ;  /* 0x00026000ff27ab82 */ /* 0x008f2c0000000800 */
.L_x_115:
[----:B----45:R-:W-:Y:S01]  /*69c0*/  @!P1 FSETP.EQ.AND P2, PT, R39, RZ, PT ;  /* 0x000000ff2700920b */ /* 0x030fe20003f42000 */
[----:B------:R-:W-:Y:S01]  /*69d0*/  @!UPT UIADD3 URZ, UPT, UPT, URZ, URZ, URZ ;  /* 0x000000fffffff290 */ /* 0x000fe2000fffe0ff */
[----:B------:R-:W-:Y:S11]  /*69e0*/  @!P1 BRA `(.L_x_116) ;  /* 0x0000000000149947 */ /* 0x000ff60003800000 */
[----:B------:R-:W-:Y:S02]  /*69f0*/  LOP3.LUT P1, RZ, R76, 0xff, RZ, 0xc0, !PT ;  /* 0x000000ff4cff7812 */ /* 0x000fe4000782c0ff */
[----:B------:R-:W-:Y:S04]  /*6a00*/  PLOP3.LUT P2, PT, PT, PT, UP4, 0x80, 0x8 ;  /* 0x000000000008781c */ /* 0x000fe80003f4f048 */
[----:B------:R-:W-:Y:S07]  /*6a10*/  PLOP3.LUT P2, PT, P2, PT, PT, 0x8, 0x80 ;  /* 0x000000000080781c */ /* 0x000fee000174e170 */
[----:B------:R-:W-:Y:S11]  /*6a20*/  @P1 FSETP.EQ.AND P2, PT, R39, RZ, PT ;  /* 0x000000ff2700120b */ /* 0x000ff60003f42000 */
[----:B------:R-:W-:Y:S02]  /*6a30*/  @!UPT UIADD3 URZ, UPT, UPT, URZ, URZ, URZ ;  /* 0x000000fffffff290 */ /* 0x000fe4000fffe0ff */
.L_x_116:
[----:B------:R-:W3:Y:S01]  /*6a40*/  SYNCS.PHASECHK.TRANS64.TRYWAIT P1, [UR28+0x368], R3 ;  /* 0x00036803ff0075a7 */ /* 0x000ee2000802111c */
[----:B------:R-:W-:Y:S02]  /*6a50*/  ELECT P3, URZ, PT ;  /* 0x0000000000ff782f */ /* 0x000fe40003860000 */
[----:B------:R-:W-:Y:S01]  /*6a60*/  @P0 SHF.R.U32.HI R16, RZ, 0x10, R9 ;  /* 0x00000010ff100819 */ /* 0x000fe20000011609 */
[----:B---3--:R-:W-:Y:S10]  /*6a70*/  @!P1 BRA `(.L_x_117) ;  /* 0x0000003800e09947 */ /* 0x008ff40003800000 */
.L_x_265:
[----:B------:R-:W-:Y:S02]  /*6a80*/  PLOP3.LUT P2, PT, P2, P3, PT, 0xf2, 0x2f ;  /* 0x00000000002f781c */ /* 0x000fe40001747e72 */
[----:B------:R-:W-:Y:S02]  /*6a90*/  LOP3.LUT R14, R14, 0x1, RZ, 0x3c, !PT ;  /* 0x000000010e0e7812 */ /* 0x000fe400078e3cff */
[----:B------:R-:W-:Y:S09]  /*6aa0*/  LOP3.LUT R13, R13, 0x1, RZ, 0x3c, !PT ;  /* 0x000000010d0d7812 */ /* 0x000ff200078e3cff */
[----:B------:R-:W-:Y:S01]  /*6ab0*/  VOTEU.ALL UP0, P2 ;  /* 0x0000000000ff7886 */ /* 0x000fe20001000000 */
[----:B--2---:R-:W-:Y:S01]  /*6ac0*/  @!P2 IADD3 R3, P0, PT, R6, 0x680, RZ ;  /* 0x000006800603a810 */ /* 0x004fe20007f1e0ff */
[----:B------:R-:W-:Y:S03]  /*6ad0*/  @!P2 IMAD.MOV.U32 R0, RZ, 0x20, RZ ;  /* 0x00000020ff00a824 */ /* 0x000fe600078e00ff */
[----:B------:R-:W2:Y:S01]  /*6ae0*/  @!UP0 LDCU.128 UR24, c[0x0][0xa80] ;  /* 0x00015000ff1887ac */ /* 0x000ea20008000c00 */
[----:B------:R-:W-:Y:S01]  /*6af0*/  @!P2 IMAD.MOV.U32 R0, RZ, 0x400, R0 ;  /* 0x00000400ff00a824 */ /* 0x000fe200078e0000 */
[----:B------:R-:W3:Y:S01]  /*6b00*/  @!UP0 LDCU.128 UR20, c[0x0][0xa90] ;  /* 0x00015200ff1487ac */ /* 0x000ee20008000c00 */
[----:B------:R-:W4:Y:S01]  /*6b10*/  @!UP0 LDCU UR6, c[0x0][0xaa0] ;  /* 0x00015400ff0687ac */ /* 0x000f220008000800 */
[----:B------:R-:W-:Y:S02]  /*6b20*/  @!UP0 USHF.L.U32 UR11, UR44, 0x6, URZ ;  /* 0x000000062c0b8899 */ /* 0x000fe400080006ff */
[----:B--2---:R-:W-:Y:S02]  /*6b30*/  @!UP0 UISETP.NE.AND UP1, UPT, UR24, 0x1, UPT ;  /* 0x000000011800888c */ /* 0x004fe4000bf25270 */
[----:B------:R-:W-:Y:S02]  /*6b40*/  UIMAD.WIDE.U32 UR4, UR11, UR25, URZ ;  /* 0x000000190b0472a5 */ /* 0x000fe4000f8e00ff */
[----:B------:R-:W-:Y:S02]  /*6b50*/  @!UP0 USHF.L.U32 UR10, UR45, 0x6, URZ ;  /* 0x000000062d0a8899 */ /* 0x000fe400080006ff */
[----:B------:R-:W-:Y:S02]  /*6b60*/  @!UP0 UIADD3 UR8, UPT, UPT, UR28, 0x400, URZ ;  /* 0x000004001c088890 */ /* 0x000fe4000fffe0ff */
[----:B------:R-:W-:Y:S02]  /*6b70*/  @!UP0 UIADD3 UR9, UPT, UPT, UR28, 0x360, URZ ;  /* 0x000003601c098890 */ /* 0x000fe4000fffe0ff */
[----:B------:R-:W-:Y:S02]  /*6b80*/  UIADD3 UR45, UPT, UPT, UR15, UR36, URZ ;  /* 0x000000240f2d7290 */ /* 0x000fe4000fffe0ff */
[----:B------:R-:W-:Y:S01]  /*6b90*/  UIADD3 UR44, UPT, UPT, UR16, UR31, URZ ;  /* 0x0000001f102c7290 */ /* 0x000fe2000fffe0ff */
[----:B------:R-:W-:Y:S02]  /*6ba0*/  @!UP0 UMOV UR4, UR5 ;  /* 0x0000000500048c82 */ /* 0x000fe40008000000 */
[----:B------:R-:W-:Y:S04]  /*6bb0*/  @!UP0 USHF.R.U32.HI UR4, URZ, UR26, UR4 ;  /* 0x0000001aff048299 */ /* 0x000fe80008011604 */
[----:B------:R-:W-:Y:S02]  /*6bc0*/  @!UP0 USEL UR12, UR11, UR4, !UP1 ;  /* 0x000000040b0c8287 */ /* 0x000fe4000c800000 */
[----:B------:R-:W-:Y:S02]  /*6bd0*/  @!UP0 UISETP.NE.AND UP1, UPT, UR27, 0x1, UPT ;  /* 0x000000011b00888c */ /* 0x000fe4000bf25270 */
[----:B---3--:R-:W-:Y:S07]  /*6be0*/  UIMAD.WIDE.U32 UR4, UR12, UR20, URZ ;  /* 0x000000140c0472a5 */ /* 0x008fee000f8e00ff */
[----:B------:R-:W-:Y:S02]  /*6bf0*/  @!UP0 UMOV UR4, UR5 ;  /* 0x0000000500048c82 */ /* 0x000fe40008000000 */
[----:B------:R-:W-:Y:S04]  /*6c00*/  @!UP0 USHF.R.U32.HI UR4, URZ, UR21, UR4 ;  /* 0x00000015ff048299 */ /* 0x000fe80008011604 */
[----:B------:R-:W-:Y:S02]  /*6c10*/  @!UP0 USEL UR13, UR12, UR4, !UP1 ;  /* 0x000000040c0d8287 */ /* 0x000fe4000c800000 */
[----:B------:R-:W-:Y:S02]  /*6c20*/  @!UP0 UISETP.NE.AND UP1, UPT, UR22, 0x1, UPT ;  /* 0x000000011600888c */ /* 0x000fe4000bf25270 */
[----:B------:R-:W-:Y:S07]  /*6c30*/  UIMAD.WIDE.U32 UR4, UR13, UR23, URZ ;  /* 0x000000170d0472a5 */ /* 0x000fee000f8e00ff */
[----:B------:R-:W-:Y:S02]  /*6c40*/  @!UP0 UMOV UR4, UR5 ;  /* 0x0000000500048c82 */ /* 0x000fe40008000000 */
[----:B----4-:R-:W-:Y:S01]  /*6c50*/  @!UP0 USHF.R.U32.HI UR4, URZ, UR6, UR4 ;  /* 0x00000006ff048299 */ /* 0x010fe20008011604 */
[----:B------:R-:W-:Y:S01]  /*6c60*/  @!P2 R2UR UR6, R0 ;  /* 0x000000000006a2ca */ /* 0x000fe200000e0000 */
[----:B------:R-:W-:Y:S02]  /*6c70*/  @!P2 IMAD.X R0, RZ, RZ, R7, P0 ;  /* 0x000000ffff00a224 */ /* 0x000fe400000e0607 */
[----:B------:R-:W-:Y:S02]  /*6c80*/  @!UP0 USEL UR14, UR13, UR4, !UP1 ;  /* 0x000000040d0e8287 */ /* 0x000fe4000c800000 */
[----:B------:R-:W-:Y:S02]  /*6c90*/  @!UP0 UIADD3 UR4, UPT, UPT, -UR12, URZ, URZ ;  /* 0x000000ff0c048290 */ /* 0x000fe4000fffe1ff */
[----:B------:R-:W-:Y:S02]  /*6ca0*/  @!UP0 UIADD3 UR5, UPT, UPT, -UR14, URZ, URZ ;  /* 0x000000ff0e058290 */ /* 0x000fe4000fffe1ff */
[----:B------:R-:W-:Y:S02]  /*6cb0*/  @!UP0 UIMAD UR11, UR24, UR4, UR11 ;  /* 0x00000004180b82a4 */ /* 0x000fe4000f8e020b */
[----:B------:R-:W-:Y:S02]  /*6cc0*/  @!UP0 UIADD3 UR4, UPT, UPT, -UR13, URZ, URZ ;  /* 0x000000ff0d048290 */ /* 0x000fe4000fffe1ff */
[----:B------:R-:W-:Y:S01]  /*6cd0*/  @!UP0 UIMAD UR13, UR22, UR5, UR13 ;  /* 0x00000005160d82a4 */ /* 0x000fe2000f8e020d */
[----:B------:R-:W-:Y:S01]  /*6ce0*/  @!P2 R2UR UR5, R3 ;  /* 0x000000000305a2ca */ /* 0x000fe200000e0000 */
[----:B------:R-:W-:Y:S02]  /*6cf0*/  @!UP0 UIMAD UR12, UR27, UR4, UR12 ;  /* 0x000000041b0c82a4 */ /* 0x000fe4000f8e020c */
[----:B------:R-:W-:Y:S01]  /*6d00*/  @!UP0 UPRMT UR6, UR6, 0x5410, URZ ;  /* 0x0000541006068896 */ /* 0x000fe200080000ff */
[----:B------:R-:W-:Y:S01]  /*6d10*/  @!P2 R2UR UR4, R0 ;  /* 0x000000000004a2ca */ /* 0x000fe200000e0000 */
[----:B------:R-:W-:Y:S01]  /*6d20*/  VOTEU.ALL UP0, P2 ;  /* 0x0000000000ff7886 */ /* 0x000fe20001000000 */
[----:B------:R-:W-:Y:S07]  /*6d30*/  UPLOP3.LUT UP1, UPT, UPT, UPT, UPT, 0x80, 0x8 ;  /* 0x000000000008789c */ /* 0x000fee0003f2f070 */
[----:B------:R-:W-:Y:S04]  /*6d40*/  IMAD.U32 R8, RZ, RZ, UR5 ;  /* 0x00000005ff087e24 */ /* 0x000fe8000f8e00ff */
[----:B------:R-:W-:Y:S01]  /*6d50*/  IMAD.U32 R9, RZ, RZ, UR4 ;  /* 0x00000004ff097e24 */ /* 0x000fe2000f8e00ff */
[----:B------:R-:W-:Y:S04]  /*6d60*/  @!P2 R2UR UR4, R8 ;  /* 0x000000000804a2ca */ /* 0x000fe800000e0000 */
[----:B------:R-:W-:Y:S11]  /*6d70*/  @!P2 R2UR UR5, R9 ;  /* 0x000000000905a2ca */ /* 0x000ff600000e0000 */
[----:B------:R-:W-:Y:S02]  /*6d80*/  @!UPT UIADD3 URZ, UPT, UPT, URZ, URZ, URZ ;  /* 0x000000fffffff290 */ /* 0x000fe4000fffe0ff */
[----:B------:R2:W-:Y:S01]  /*6d90*/  @!UP0 UTMALDG.5D.IM2COL [UR8], [UR4], UR6 ;  /* 0x00000008040083b4 */ /* 0x0005e20008060006 */
[----:B------:R2:W-:Y:S01]  /*6da0*/  @!P2 SYNCS.ARRIVE.TRANS64.RED.A0TR RZ, [UR28+0x360], R2 ;  /* 0x00036002ffffa9a7 */ /* 0x0005e2000830041c */
[----:B------:R-:W-:Y:S01]  /*6db0*/  SYNCS.ARRIVE.TRANS64.RED.A1T0 RZ, [UR38], RZ ;  /* 0x000000ffffff79a7 */ /* 0x000fe20008100426 */
[----:B------:R-:W-:Y:S05]  /*6dc0*/  BRA.U UP2, `(.L_x_118) ;  /* 0xfffffff502487547 */ /* 0x000fea000b83ffff */
[----:B------:R-:W-:Y:S07]  /*6dd0*/  MOV R0, UR28 ;  /* 0x0000001c00007c02 */ /* 0x000fee0008000f00 */
.L_x_119:
[----:B--2---:R-:W-:-:S04]  /*6de0*/  SHF.L.U32 R2, R14, 0x1f, RZ ;  /* 0x0000001f0e027819 */ /* 0x004fc800000006ff */
[----:B------:R2:W3:Y:S03]  /*6df0*/  SYNCS.PHASECHK.TRANS64.TRYWAIT P0, [R0+URZ+0x368], R2 ;  /* 0x00036802000075a7 */ /* 0x0004e600080011ff */
[----:B---3--:R-:W-:Y:S05]  /*6e00*/  @!P0 NANOSLEEP.SYNCS 0x989680 ;  /* 0x009896800000895d */ /* 0x008fea0003900000 */
[----:B------:R-:W3:Y:S02]  /*6e10*/  @!P0 SYNCS.PHASECHK.TRANS64 P0, [R0+URZ+0x368], R2 ;  /* 0x00036802000085a7 */ /* 0x000ee400080010ff */
[----:B-1-3--:R-:W-:Y:S05]  /*6e20*/  @P0 EXIT ;  /* 0x000000000000094d */ /* 0x00afea0003800000 */
[----:B------:R-:W-:Y:S05]  /*6e30*/  BRA `(.L_x_119) ;  /* 0xfffffffc00e87947 */ /* 0x000fea000383ffff */
.L_x_110:
[----:B------:R-:W-:-:S06]  /*6e40*/  UISETP.GE.AND UP0, UPT, UR15, 0x4, UPT ;  /* 0x000000040f00788c */ /* 0x000fcc000bf06270 */
[----:B------:R-:W-:-:S13]  /*6e50*/  PLOP3.LUT P0, PT, PT, PT, UP0, 0x80, 0x8 ;  /* 0x000000000008781c */ /* 0x000fda0003f0f008 */
[----:B-1----:R-:W-:Y:S05]  /*6e60*/  @!P0 EXIT ;  /* 0x000000000000894d */ /* 0x002fea0003800000 */
[----:B------:R-:W1:Y:S08]  /*6e70*/  S2UR UR4, SR_CgaCtaId ;  /* 0x00000000000479c3 */ /* 0x000e700000008800 */
[----:B------:R-:W-:Y:S01]  /*6e80*/  BAR.SYNC.DEFER_BLOCKING 0x6, 0xa0 ;  /* 0x0182800000007b1d */ /* 0x000fe20000010000 */
[C---:B------:R-:W-:Y:S01]  /*6e90*/  IMAD.SHL.U32 R6, R70.reuse, 0x40, RZ ;  /* 0x0000004046067824 */ /* 0x040fe200078e00ff */
[----:B------:R-:W-:Y:S01]  /*6ea0*/  CS2R R72, SRZ ;  /* 0x0000000000487805 */ /* 0x000fe2000001ff00 */
[----:B------:R-:W-:-:S02]  /*6eb0*/  IMAD.SHL.U32 R3, R70, 0x2, RZ ;  /* 0x0000000246037824 */ /* 0x000fc400078e00ff */
[----:B------:R-:W-:Y:S01]  /*6ec0*/  IMAD.SHL.U32 R75, R70, 0x20, RZ ;  /* 0x00000020464b7824 */ /* 0x000fe200078e00ff */
[----:B------:R-:W-:Y:S01]  /*6ed0*/  UMOV UR43, 0x400 ;  /* 0x00000400002b7882 */ /* 0x000fe20000000000 */
[----:B------:R-:W-:Y:S01]  /*6ee0*/  LOP3.LUT R0, R6, 0x180, RZ, 0xc0, !PT ;  /* 0x0000018006007812 */ /* 0x000fe200078ec0ff */
[----:B------:R-:W-:Y:S01]  /*6ef0*/  IMAD.U32 R37, R70, 0x10000, RZ ;  /* 0x0001000046257824 */ /* 0x000fe200078e00ff */
[----:B------:R-:W2:Y:S01]  /*6f00*/  LDCU UR54, c[0x0][0x370] ;  /* 0x00006e00ff3677ac */ /* 0x000ea20008000800 */
[----:B------:R-:W-:Y:S01]  /*6f10*/  LOP3.LUT R75, R75, 0xc00, RZ, 0xc0, !PT ;  /* 0x00000c004b4b7812 */ /* 0x000fe200078ec0ff */
[----:B------:R-:W-:Y:S01]  /*6f20*/  IMAD.MOV.U32 R36, RZ, RZ, RZ ;  /* 0x000000ffff247224 */ /* 0x000fe200078e00ff */
[----:B------:R-:W-:Y:S01]  /*6f30*/  LOP3.LUT R3, R0, 0x20, R3, 0xf8, !PT ;  /* 0x0000002000037812 */ /* 0x000fe200078ef803 */
[----:B------:R-:W-:Y:S01]  /*6f40*/  IMAD.SHL.U32 R0, R70, 0x8, RZ ;  /* 0x0000000846007824 */ /* 0x000fe200078e00ff */
[----:B------:R-:W-:Y:S01]  /*6f50*/  LOP3.LUT R75, R75, 0x40, R6, 0xf8, !PT ;  /* 0x000000404b4b7812 */ /* 0x000fe200078ef806 */
[----:B------:R-:W-:Y:S01]  /*6f60*/  IMAD.MOV.U32 R71, RZ, RZ, RZ ;  /* 0x000000ffff477224 */ /* 0x000fe200078e00ff */
[----:B------:R-:W-:Y:S01]  /*6f70*/  LOP3.LUT R37, R37, 0x600000, RZ, 0xc0, !PT ;  /* 0x0060000025257812 */ /* 0x000fe200078ec0ff */
[----:B------:R-:W3:Y:S01]  /*6f80*/  LDCU UR42, c[0x0][0xc0c] ;  /* 0x00018180ff2a77ac */ /* 0x000ee20008000800 */
[----:B------:R-:W-:-:S02]  /*6f90*/  LOP3.LUT R0, R3, 0x30, R0, 0x78, !PT ;  /* 0x0000003003007812 */ /* 0x000fc400078e7800 */
[----:B------:R-:W-:Y:S01]  /*6fa0*/  LOP3.LUT R75, R75, 0x200, R6, 0xf8, !PT ;  /* 0x000002004b4b7812 */ /* 0x000fe200078ef806 */
[----:B------:R-:W4:Y:S03]  /*6fb0*/  LDCU UR38, c[0x0][0xc30] ;  /* 0x00018600ff2677ac */ /* 0x000f260008000800 */
[----:B------:R-:W-:Y:S01]  /*6fc0*/  LOP3.LUT R75, R75, R0, RZ, 0xfc, !PT ;  /* 0x000000004b4b7212 */ /* 0x000fe200078efcff */
[----:B-1----:R-:W-:Y:S01]  /*6fd0*/  ULEA UR43, UR4, UR43, 0x18 ;  /* 0x0000002b042b7291 */ /* 0x002fe2000f8ec0ff */
[----:B------:R-:W-:Y:S01]  /*6fe0*/  IMAD.SHL.U32 R0, R70, 0x10, RZ ;  /* 0x0000001046007824 */ /* 0x000fe200078e00ff */
[----:B------:R-:W1:Y:S04]  /*6ff0*/  LDCU.64 UR4, c[0x0][0x9a8] ;  /* 0x00013500ff0477ac */ /* 0x000e680008000a00 */
[----:B------:R-:W-:Y:S01]  /*7000*/  VIADD R74, R75, UR43 ;  /* 0x0000002b4b4a7c36 */ /* 0x000fe20008000000 */
[----:B------:R-:W-:Y:S01]  /*7010*/  LOP3.LUT R0, R0, 0x20, RZ, 0xc0, !PT ;  /* 0x0000002000007812 */ /* 0x000fe200078ec0ff */
[----:B------:R-:W2:Y:S01]  /*7020*/  LDCU.64 UR52, c[0x0][0x988] ;  /* 0x00013100ff3477ac */ /* 0x000ea20008000a00 */
[----:B------:R-:W3:Y:S02]  /*7030*/  LDS R2, [UR43+0x3d0] ;  /* 0x0003d02bff027984 */ /* 0x000ee40008000800 */
[----:B------:R-:W-:Y:S01]  /*7040*/  IADD3 R74, PT, PT, -R0, 0x400, R74 ;  /* 0x00000400004a7810 */ /* 0x000fe20007ffe14a */
[----:B------:R-:W2:Y:S01]  /*7050*/  LDCU.64 UR40, c[0x0][0xc28] ;  /* 0x00018500ff2877ac */ /* 0x000ea20008000a00 */
[----:B------:R-:W2:Y:S01]  /*7060*/  LDCU.64 UR56, c[0x0][0x990] ;  /* 0x00013200ff3877ac */ /* 0x000ea20008000a00 */
[----:B-1----:R-:W-:Y:S01]  /*7070*/  IMAD.U32 R79, RZ, RZ, UR4 ;  /* 0x00000004ff4f7e24 */ /* 0x002fe2000f8e00ff */
[----:B------:R-:W-:Y:S01]  /*7080*/  UIADD3 UR4, UPT, UPT, UR43, 0x1400, URZ ;  /* 0x000014002b047890 */ /* 0x000fe2000fffe0ff */
[----:B------:R-:W-:Y:S01]  /*7090*/  IMAD.U32 R78, RZ, RZ, UR5 ;  /* 0x00000005ff4e7e24 */ /* 0x000fe2000f8e00ff */
[----:B------:R-:W1:Y:S04]  /*70a0*/  LDCU.64 UR58, c[0x0][0x9b0] ;  /* 0x00013600ff3a77ac */ /* 0x000e680008000a00 */
[----:B------:R-:W-:Y:S01]  /*70b0*/  IMAD.U32 R82, RZ, RZ, UR4 ;  /* 0x00000004ff527e24 */ /* 0x000fe2000f8e00ff */
[----:B------:R-:W1:Y:S01]  /*70c0*/  LDCU.128 UR48, c[0x0][0xc10] ;  /* 0x00018200ff3077ac */ /* 0x000e620008000c00 */
[----:B------:R-:W1:Y:S01]  /*70d0*/  LDCU.128 UR60, c[0x0][0xb80] ;  /* 0x00017000ff3c77ac */ /* 0x000e620008000c00 */
[----:B------:R-:W1:Y:S01]  /*70e0*/  LDCU UR47, c[0x0][0x374] ;  /* 0x00006e80ff2f77ac */ /* 0x000e620008000800 */
[----:B------:R-:W-:Y:S01]  /*70f0*/  UIADD3 UR55, UPT, UPT, UR43, 0x400, URZ ;  /* 0x000004002b377890 */ /* 0x000fe2000fffe0ff */
[C---:B---3--:R-:W-:Y:S01]  /*7100*/  VIADD R3, R2.reuse, 0x40 ;  /* 0x0000004002037836 */ /* 0x048fe20000000000 */
[----:B------:R-:W-:-:S04]  /*7110*/  LOP3.LUT R2, R2, 0xffff, RZ, 0xc0, !PT ;  /* 0x0000ffff02027812 */ /* 0x000fc800078ec0ff */
[----:B------:R-:W-:-:S05]  /*7120*/  LOP3.LUT R3, R3, 0xffff, RZ, 0xc0, !PT ;  /* 0x0000ffff03037812 */ /* 0x000fca00078ec0ff */
[----:B-12-4-:R3:W-:Y:S02]  /*7130*/  STL.64 [R1], R2 ;  /* 0x0000000201007387 */ /* 0x0167e40000100a00 */
.L_x_137:
[----:B---3--:R-:W-:Y:S04]  /*7140*/  SHF.L.U32 R2, R72, 0x1f, RZ ;  /* 0x0000001f48027819 */ /* 0x008fe800000006ff */
[----:B-1----:R-:W1:Y:S02]  /*7150*/  SYNCS.PHASECHK.TRANS64.TRYWAIT P0, [UR43+0x380], R2 ;  /* 0x00038002ff0075a7 */ /* 0x002e64000800112b */
[----:B-1----:R-:W-:Y:S05]  /*7160*/  @!P0 BRA `(.L_x_120) ;  /* 0x00000034003c8947 */ /* 0x002fea0003800000 */
.L_x_267:
[----:B------:R-:W2:Y:S01]  /*7170*/  LDS.128 R4, [UR43+0x3c0] ;  /* 0x0003c02bff047984 */ /* 0x000ea20008000c00 */
[----:B------:R-:W-:Y:S01]  /*7180*/  UIADD3 UR4, UPT, UPT, UR43, 0x388, URZ ;  /* 0x000003882b047890 */ /* 0x000fe2000fffe0ff */
[----:B-1----:R-:W-:Y:S01]  /*7190*/  IMAD R2, R36, 0x4, R1 ;  /* 0x0000000424027824 */ /* 0x002fe200078e0201 */
[----:B------:R-:W-:Y:S01]  /*71a0*/  UISETP.GE.AND UP0, UPT, UR39, 0x1, UPT ;  /* 0x000000012700788c */ /* 0x000fe2000bf06270 */
[----:B------:R-:W-:Y:S01]  /*71b0*/  @!PT LDS RZ, [RZ] ;  /* 0x00000000fffff984 */ /* 0x000fe20000000800 */
[----:B------:R-:W-:Y:S01]  /*71c0*/  @!PT LDS RZ, [RZ] ;  /* 0x00000000fffff984 */ /* 0x000fe20000000800 */
[----:B------:R-:W-:Y:S01]  /*71d0*/  @!PT LDS RZ, [RZ] ;  /* 0x00000000fffff984 */ /* 0x000fe20000000800 */
[----:B------:R-:W-:Y:S01]  /*71e0*/  @!PT LDS RZ, [RZ] ;  /* 0x00000000fffff984 */ /* 0x000fe20000000800 */
[----:B------:R1:W-:Y:S06]  /*71f0*/  MEMBAR.ALL.CTA ;  /* 0x0000000000007992 */ /* 0x0003ec0000008000 */
[----:B-1----:R-:W1:Y:S01]  /*7200*/  FENCE.VIEW.ASYNC.S ;  /* 0x00000000000073c6 */ /* 0x002e620000000000 */
[----:B------:R-:W-:Y:S09]  /*7210*/  UPRMT UR4, URZ, 0x654, UR4 ;  /* 0x00000654ff047896 */ /* 0x000ff20008000004 */
[----:B-1----:R-:W-:Y:S01]  /*7220*/  SYNCS.ARRIVE.TRANS64.RED.A1T0 RZ, [UR4], RZ ;  /* 0x000000ffffff79a7 */ /* 0x002fe20008100404 */
[----:B------:R-:W5:Y:S01]  /*7230*/  LDL R2, [R2] ;  /* 0x0000000002027983 */ /* 0x000f620000100800 */
[----:B--2---:R-:W-:Y:S11]  /*7240*/  LOP3.LUT P0, RZ, R6, 0x1, RZ, 0xc0, !PT ;  /* 0x0000000106ff7812 */ /* 0x004ff6000780c0ff */
[----:B------:R-:W-:Y:S02]  /*7250*/  @!UPT UIADD3 URZ, UPT, UPT, URZ, URZ, URZ ;  /* 0x000000fffffff290 */ /* 0x000fe4000fffe0ff */
[----:B------:R-:W-:Y:S01]  /*7260*/  VOTEU.ANY UP1, P0 ;  /* 0x0000000000ff7886 */ /* 0x000fe20000020100 */
[----:B------:R-:W-:Y:S01]  /*7270*/  PLOP3.LUT P0, PT, PT, PT, UP1, 0x80, 0x8 ;  /* 0x000000000008781c */ /* 0x000fe20003f0f018 */
[----:B------:R-:W-:Y:S11]  /*7280*/  UP2UR UR46, UPR, URZ, 0x2 ;  /* 0x00000002ff2e7883 */ /* 0x000ff60008000000 */
[----:B------:R-:W-:Y:S01]  /*7290*/  @!UPT UIADD3 URZ, UPT, UPT, URZ, URZ, URZ ;  /* 0x000000fffffff290 */ /* 0x000fe2000fffe0ff */
[----:B------:R-:W-:Y:S02]  /*72a0*/  @P0 MOV R3, R4 ;  /* 0x0000000400030202 */ /* 0x000fe40000000f00 */
[----:B------:R-:W-:Y:S02]  /*72b0*/  @P0 LOP3.LUT R0, R5, 0xffff, RZ, 0xc0, !PT ;  /* 0x0000ffff05000812 */ /* 0x000fe400078ec0ff */
[----:B------:R-:W-:Y:S02]  /*72c0*/  @P0 R2UR UR5, R3 ;  /* 0x00000000030502ca */ /* 0x000fe400000e0000 */
[----:B------:R-:W-:Y:S11]  /*72d0*/  @P0 R2UR UR4, R0 ;  /* 0x00000000000402ca */ /* 0x000ff600000e0000 */
[----:B------:R-:W-:Y:S02]  /*72e0*/  @UP1 UMOV UR37, UR5 ;  /* 0x0000000500251c82 */ /* 0x000fe40008000000 */
[----:B------:R-:W-:Y:S01]  /*72f0*/  @UP1 UMOV UR36, UR4 ;  /* 0x0000000400241c82 */ /* 0x000fe20008000000 */
[----:B------:R-:W-:Y:S05]  /*7300*/  BRA.U !UP0, `(.L_x_121) ;  /* 0x0000000108cc7547 */ /* 0x000fea000b800000 */
[----:B------:R-:W1:Y:S01]  /*7310*/  LDCU UR9, c[0x0][0xc20] ;  /* 0x00018400ff0977ac */ /* 0x000e620008000800 */
[----:B------:R-:W-:Y:S02]  /*7320*/  UIMAD.WIDE.U32 UR4, UR47, UR51, URZ ;  /* 0x000000332f0472a5 */ /* 0x000fe4000f8e00ff */
[----:B------:R-:W-:Y:S02]  /*7330*/  UIMAD.WIDE.U32 UR6, UR54, UR48, URZ ;  /* 0x00000030360672a5 */ /* 0x000fe4000f8e00ff */
[----:B------:R-:W-:Y:S02]  /*7340*/  UIMAD.WIDE.U32 UR10, UR36, UR51, URZ ;  /* 0x00000033240a72a5 */ /* 0x000fe4000f8e00ff */
[----:B------:R-:W-:Y:S02]  /*7350*/  UISETP.NE.AND UP0, UPT, UR50, 0x1, UPT ;  /* 0x000000013200788c */ /* 0x000fe4000bf05270 */
[----:B------:R-:W-:Y:S02]  /*7360*/  UISETP.NE.AND UP1, UPT, UR42, 0x1, UPT ;  /* 0x000000012a00788c */ /* 0x000fe4000bf25270 */
[----:B------:R-:W-:Y:S02]  /*7370*/  UISETP.NE.AND UP2, UPT, UR39, 0x1, UPT ;  /* 0x000000012700788c */ /* 0x000fe4000bf45270 */
[----:B------:R-:W-:Y:S01]  /*7380*/  UIMAD.WIDE.U32 UR12, UR37, UR48, URZ ;  /* 0x00000030250c72a5 */ /* 0x000fe2000f8e00ff */
[----:B------:R-:W-:Y:S01]  /*7390*/  UMOV UR4, UR5 ;  /* 0x0000000500047c82 */ /* 0x000fe20008000000 */
[----:B------:R-:W-:Y:S01]  /*73a0*/  UMOV UR6, UR11 ;  /* 0x0000000b00067c82 */ /* 0x000fe20008000000 */
[----:B-1----:R-:W-:Y:S03]  /*73b0*/  USHF.R.U32.HI UR8, URZ, UR9, UR4 ;  /* 0x00000009ff087299 */ /* 0x002fe60008011604 */
[----:B------:R-:W-:Y:S02]  /*73c0*/  UMOV UR4, UR7 ;  /* 0x0000000700047c82 */ /* 0x000fe40008000000 */
[----:B------:R-:W-:Y:S02]  /*73d0*/  USHF.R.U32.HI UR5, URZ, UR49, UR4 ;  /* 0x00000031ff057299 */ /* 0x000fe40008011604 */
[----:B------:R-:W-:Y:S02]  /*73e0*/  USEL UR4, UR47, UR8, !UP0 ;  /* 0x000000082f047287 */ /* 0x000fe4000c000000 */
[----:B------:R-:W-:Y:S02]  /*73f0*/  USHF.R.U32.HI UR8, URZ, UR9, UR6 ;  /* 0x00000009ff087299 */ /* 0x000fe40008011606 */
[----:B------:R-:W-:Y:S02]  /*7400*/  UIMAD.WIDE.U32 UR6, UR4, UR40, URZ ;  /* 0x00000028040672a5 */ /* 0x000fe4000f8e00ff */
[----:B------:R-:W-:Y:S02]  /*7410*/  USEL UR9, UR54, UR5, !UP1 ;  /* 0x0000000536097287 */ /* 0x000fe4000c800000 */
[----:B------:R-:W-:Y:S02]  /*7420*/  USEL UR8, UR36, UR8, !UP0 ;  /* 0x0000000824087287 */ /* 0x000fe4000c000000 */
[----:B------:R-:W-:Y:S01]  /*7430*/  UIMAD.WIDE.U32 UR10, UR9, UR40, URZ ;  /* 0x00000028090a72a5 */ /* 0x000fe2000f8e00ff */
[----:B------:R-:W-:Y:S01]  /*7440*/  UMOV UR6, UR7 ;  /* 0x0000000700067c82 */ /* 0x000fe20008000000 */
[----:B------:R-:W-:Y:S01]  /*7450*/  UMOV UR5, UR13 ;  /* 0x0000000d00057c82 */ /* 0x000fe20008000000 */
[----:B------:R-:W-:Y:S02]  /*7460*/  @UP2 USHF.R.U32.HI UR4, URZ, UR41, UR6 ;  /* 0x00000029ff042299 */ /* 0x000fe40008011606 */
[----:B------:R-:W-:Y:S02]  /*7470*/  USHF.R.U32.HI UR5, URZ, UR49, UR5 ;  /* 0x00000031ff057299 */ /* 0x000fe40008011605 */
[----:B------:R-:W-:Y:S02]  /*7480*/  UIMAD UR4, UR39, UR4, URZ ;  /* 0x00000004270472a4 */ /* 0x000fe4000f8e02ff */
[----:B------:R-:W-:Y:S02]  /*7490*/  USEL UR5, UR37, UR5, !UP1 ;  /* 0x0000000525057287 */ /* 0x000fe4000c800000 */
[----:B------:R-:W-:Y:S01]  /*74a0*/  UISETP.GE.AND UP0, UPT, UR8, UR4, UPT ;  /* 0x000000040800728c */ /* 0x000fe2000bf06270 */
[----:B------:R-:W-:Y:S01]  /*74b0*/  UMOV UR6, UR11 ;  /* 0x0000000b00067c82 */ /* 0x000fe20008000000 */
[----:B------:R-:W-:Y:S02]  /*74c0*/  UIMAD.WIDE.U32 UR10, UR8, UR40, URZ ;  /* 0x00000028080a72a5 */ /* 0x000fe4000f8e00ff */
[----:B------:R-:W-:Y:S04]  /*74d0*/  @UP2 USHF.R.U32.HI UR9, URZ, UR41, UR6 ;  /* 0x00000029ff092299 */ /* 0x000fe80008011606 */
[----:B------:R-:W-:Y:S01]  /*74e0*/  UIMAD UR6, UR39, UR9, URZ ;  /* 0x00000009270672a4 */ /* 0x000fe2000f8e02ff */
[----:B------:R-:W-:Y:S03]  /*74f0*/  UMOV UR4, UR11 ;  /* 0x0000000b00047c82 */ /* 0x000fe60008000000 */
[----:B------:R-:W-:Y:S02]  /*7500*/  UISETP.GE.OR UP0, UPT, UR5, UR6, UP0 ;  /* 0x000000060500728c */ /* 0x000fe40008706670 */
[----:B------:R-:W-:Y:S02]  /*7510*/  USHF.R.U32.HI UR4, URZ, UR41, UR4 ;  /* 0x00000029ff047299 */ /* 0x000fe40008011604 */
[----:B------:R-:W-:Y:S02]  /*7520*/  UIMAD.WIDE.U32 UR6, UR5, UR40, URZ ;  /* 0x00000028050672a5 */ /* 0x000fe4000f8e00ff */
[----:B------:R-:W-:Y:S02]  /*7530*/  USEL UR11, UR8, UR4, !UP2 ;  /* 0x00000004080b7287 */ /* 0x000fe4000d000000 */
[----:B------:R-:W-:Y:S02]  /*7540*/  UIADD3 UR6, UPT, UPT, -UR5, URZ, URZ ;  /* 0x000000ff05067290 */ /* 0x000fe4000fffe1ff */
[----:B------:R-:W-:Y:S02]  /*7550*/  UIADD3 UR10, UPT, UPT, -UR11, URZ, URZ ;  /* 0x000000ff0b0a7290 */ /* 0x000fe4000fffe1ff */
[----:B------:R-:W-:Y:S02]  /*7560*/  UIMAD UR6, UR42, UR6, UR37 ;  /* 0x000000062a0672a4 */ /* 0x000fe4000f8e0225 */
[----:B------:R-:W-:Y:S01]  /*7570*/  UIMAD UR10, UR39, UR10, UR8 ;  /* 0x0000000a270a72a4 */ /* 0x000fe2000f8e0208 */
[----:B------:R-:W-:Y:S01]  /*7580*/  @!UP0 UMOV UR4, UR7 ;  /* 0x0000000700048c82 */ /* 0x000fe20008000000 */
[----:B------:R-:W-:Y:S02]  /*7590*/  UIADD3 UR7, UPT, UPT, -UR8, URZ, URZ ;  /* 0x000000ff08077290 */ /* 0x000fe4000fffe1ff */
[----:B------:R-:W-:Y:S04]  /*75a0*/  @!UP0 USHF.R.U32.HI UR4, URZ, UR41, UR4 ;  /* 0x00000029ff048299 */ /* 0x000fe80008011604 */
[----:B------:R-:W-:Y:S04]  /*75b0*/  @!UP0 USEL UR4, UR5, UR4, !UP2 ;  /* 0x0000000405048287 */ /* 0x000fe8000d000000 */
[----:B------:R-:W-:Y:S02]  /*75c0*/  @!UP0 UIMAD UR9, UR9, UR10, UR4 ;  /* 0x0000000a090982a4 */ /* 0x000fe4000f8e0204 */
[----:B------:R-:W-:Y:S02]  /*75d0*/  @!UP0 UIADD3 UR10, UPT, UPT, UR11, -UR4, URZ ;  /* 0x800000040b0a8290 */ /* 0x000fe4000fffe0ff */
[----:B------:R-:W-:Y:S02]  /*75e0*/  UIMAD UR4, UR50, UR7, UR36 ;  /* 0x00000007320472a4 */ /* 0x000fe4000f8e0224 */
[----:B------:R-:W-:Y:S03]  /*75f0*/  @!UP0 UIMAD UR8, UR10, UR39, UR5 ;  /* 0x000000270a0882a4 */ /* 0x000fe6000f8e0205 */
[----:B------:R-:W-:Y:S02]  /*7600*/  @!UP0 UMOV UR5, UR9 ;  /* 0x0000000900058c82 */ /* 0x000fe40008000000 */
[----:B------:R-:W-:Y:S02]  /*7610*/  UIMAD UR37, UR5, UR42, UR6 ;  /* 0x0000002a052572a4 */ /* 0x000fe4000f8e0206 */
[----:B------:R-:W-:Y:S11]  /*7620*/  UIMAD UR36, UR8, UR50, UR4 ;  /* 0x00000032082472a4 */ /* 0x000ff6000f8e0204 */
[----:B------:R-:W-:Y:S01]  /*7630*/  @!UPT UIADD3 URZ, UPT, UPT, URZ, URZ, URZ ;  /* 0x000000fffffff290 */ /* 0x000fe2000fffe0ff */
.L_x_121:
[----:B------:R-:W-:Y:S01]  /*7640*/  UISETP.NE.AND UP0, UPT, UR38, 0x1, UPT ;  /* 0x000000012600788c */ /* 0x000fe2000bf05270 */
[----:B------:R-:W-:Y:S10]  /*7650*/  @P0 SHF.R.U32.HI R81, RZ, 0x10, R5 ;  /* 0x00000010ff510819 */ /* 0x000ff40000011605 */
[----:B------:R-:W1:Y:S01]  /*7660*/  @!UP0 LDCU.128 UR12, c[0x0][0xc10] ;  /* 0x00018200ff0c87ac */ /* 0x000e620008000c00 */
[----:B------:R-:W2:Y:S01]  /*7670*/  @!UP0 LDCU UR5, c[0x0][0xc0c] ;  /* 0x00018180ff0587ac */ /* 0x000ea20008000800 */
[----:B------:R-:W3:Y:S01]  /*7680*/  @!UP0 LDCU UR10, c[0x0][0xc20] ;  /* 0x00018400ff0a87ac */ /* 0x000ee20008000800 */
[----:B-1----:R-:W-:Y:S02]  /*7690*/  UIMAD.WIDE.U32 UR8, UR37, UR12, URZ ;  /* 0x0000000c250872a5 */ /* 0x002fe4000f8e00ff */
[----:B------:R-:W-:Y:S02]  /*76a0*/  UIMAD.WIDE.U32 UR6, UR36, UR15, URZ ;  /* 0x0000000f240672a5 */ /* 0x000fe4000f8e00ff */
[----:B------:R-:W-:Y:S03]  /*76b0*/  @!UP0 UISETP.NE.AND UP1, UPT, UR14, 0x1, UPT ;  /* 0x000000010e00888c */ /* 0x000fe6000bf25270 */
[----:B------:R-:W-:Y:S01]  /*76c0*/  @!UP0 UMOV UR4, UR9 ;  /* 0x0000000900048c82 */ /* 0x000fe20008000000 */
[----:B--2---:R-:W-:Y:S02]  /*76d0*/  @!UP0 UISETP.NE.AND UP2, UPT, UR5, 0x1, UPT ;  /* 0x000000010500888c */ /* 0x004fe4000bf45270 */
[----:B------:R-:W-:Y:S01]  /*76e0*/  @!UP0 USHF.R.U32.HI UR4, URZ, UR13, UR4 ;  /* 0x0000000dff048299 */ /* 0x000fe20008011604 */
[----:B------:R-:W-:Y:S02]  /*76f0*/  @!UP0 UMOV UR6, UR7 ;  /* 0x0000000700068c82 */ /* 0x000fe40008000000 */
[----:B---3--:R-:W-:Y:S02]  /*7700*/  @!UP0 USHF.R.U32.HI UR6, URZ, UR10, UR6 ;  /* 0x0000000aff068299 */ /* 0x008fe40008011606 */
[----:B------:R-:W-:Y:S02]  /*7710*/  @!UP0 USEL UR7, UR37, UR4, !UP2 ;  /* 0x0000000425078287 */ /* 0x000fe4000d000000 */
[----:B------:R-:W-:Y:S04]  /*7720*/  @!UP0 USEL UR6, UR36, UR6, !UP1 ;  /* 0x0000000624068287 */ /* 0x000fe8000c800000 */
[----:B------:R-:W-:Y:S02]  /*7730*/  @!UP0 UIADD3 UR4, UPT, UPT, -UR7, UR6, URZ ;  /* 0x0000000607048290 */ /* 0x000fe4000fffe1ff */
[----:B------:R-:W-:Y:S02]  /*7740*/  @!UP0 UIADD3 UR6, UPT, UPT, UR7, -UR6, URZ ;  /* 0x8000000607068290 */ /* 0x000fe4000fffe0ff */
[----:B------:R-:W-:Y:S02]  /*7750*/  @!UP0 UIMAD UR37, UR4, UR5, UR37 ;  /* 0x00000005042582a4 */ /* 0x000fe4000f8e0225 */
[----:B------:R-:W-:Y:S02]  /*7760*/  @!UP0 UIMAD UR36, UR6, UR14, UR36 ;  /* 0x0000000e062482a4 */ /* 0x000fe4000f8e0224 */
[----:B------:R-:W-:Y:S09]  /*7770*/  ULOP3.LUT UP0, URZ, UR55, 0x1b0, URZ, 0xc0, !UPT ;  /* 0x000001b037ff7892 */ /* 0x000ff2000f80c0ff */
[----:B------:R-:W-:Y:S05]  /*7780*/  BRA.U !UP0, `(.L_x_122) ;  /* 0x0000000108407547 */ /* 0x000fea000b800000 */
[----:B------:R-:W1:Y:S01]  /*7790*/  LDCU.64 UR8, c[0x4][0x80] ;  /* 0x01001000ff0877ac */ /* 0x000e620008000a00 */
[----:B------:R-:W-:Y:S01]  /*77a0*/  MOV R15, 0x0 ;  /* 0x00000000000f7802 */ /* 0x000fe20000000f00 */
[----:B------:R-:W-:Y:S02]  /*77b0*/  HFMA2 R12, -RZ, RZ, 0, 5.9604644775390625e-08 ;  /* 0x00000001ff0c7431 */ /* 0x000fe400000001ff */
[----:B------:R-:W-:Y:S02]  /*77c0*/  IMAD.MOV.U32 R8, RZ, RZ, 0x70 ;  /* 0x00000070ff087424 */ /* 0x000fe400078e00ff */
[----:B------:R-:W-:Y:S01]  /*77d0*/  IMAD.MOV.U32 R13, RZ, RZ, RZ ;  /* 0x000000ffff0d7224 */ /* 0x000fe200078e00ff */
[----:B------:R-:W2:Y:S01]  /*77e0*/  LDCU.64 UR6, c[0x4][0x88] ;  /* 0x01001100ff0677ac */ /* 0x000ea20008000a00 */
[----:B------:R-:W3:Y:S01]  /*77f0*/  LDC.64 R14, c[0x4][R15] ;  /* 0x010000000f0e7b82 */ /* 0x000ee20000000a00 */
[----:B------:R-:W4:Y:S01]  /*7800*/  LDCU.64 UR4, c[0x4][0x8] ;  /* 0x01000100ff0477ac */ /* 0x000f220008000a00 */
[----:B-1----:R-:W-:Y:S01]  /*7810*/  MOV R5, UR9 ;  /* 0x0000000900057c02 */ /* 0x002fe20008000f00 */
[----:B------:R-:W-:Y:S01]  /*7820*/  IMAD.U32 R4, RZ, RZ, UR8 ;  /* 0x00000008ff047e24 */ /* 0x000fe2000f8e00ff */
[----:B--2---:R-:W-:Y:S01]  /*7830*/  MOV R7, UR7 ;  /* 0x0000000700077c02 */ /* 0x004fe20008000f00 */
[----:B------:R-:W-:Y:S01]  /*7840*/  IMAD.U32 R6, RZ, RZ, UR6 ;  /* 0x00000006ff067e24 */ /* 0x000fe2000f8e00ff */
[----:B----4-:R-:W-:Y:S01]  /*7850*/  MOV R11, UR5 ;  /* 0x00000005000b7c02 */ /* 0x010fe20008000f00 */
[----:B------:R-:W-:Y:S02]  /*7860*/  IMAD.U32 R10, RZ, RZ, UR4 ;  /* 0x00000004ff0a7e24 */ /* 0x000fe4000f8e00ff */
[----:B------:R-:W-:Y:S07]  /*7870*/  LEPC R20, `(.L_x_122) ;  /* 0x000000001014794e */ /* 0x000fee0000000000 */
[----:B---3-5:R-:W-:Y:S05]  /*7880*/  CALL.ABS.NOINC R14 ;  /* 0x000000000e007343 */ /* 0x028fea0003c00000 */
.L_x_122:
[----:B------:R-:W-:Y:S01]  /*7890*/  LOP3.LUT P0, RZ, R82, 0x1b0, RZ, 0xc0, !PT ;  /* 0x000001b052ff7812 */ /* 0x000fe2000780c0ff */
[----:B------:R-:W-:Y:S11]  /*78a0*/  BSSY.RECONVERGENT B6, `(.L_x_123) ;  /* 0x0000013000067945 */ /* 0x000ff60003800200 */
[----:B------:R-:W-:Y:S01]  /*78b0*/  @!UPT UIADD3 URZ, UPT, UPT, URZ, URZ, URZ ;  /* 0x000000fffffff290 */ /* 0x000fe2000fffe0ff */
[----:B------:R-:W-:Y:S05]  /*78c0*/  @!P0 BRA `(.L_x_124) ;  /* 0x0000000000408947 */ /* 0x000fea0003800000 */
        /* <DEDUP_REMOVED lines=16> */
.L_x_124:
[----:B------:R-:W-:Y:S05]  /*79d0*/  BSYNC.RECONVERGENT B6 ;  /* 0x0000000000067941 */ /* 0x000fea0003800200 */
.L_x_123:
[----:B------:R-:W-:Y:S01]  /*79e0*/  ISETP.NE.AND P6, PT, R80, RZ, PT ;  /* 0x000000ff5000720c */ /* 0x000fe20003fc5270 */
[----:B------:R-:W-:Y:S01]  /*79f0*/  UISETP.NE.U32.AND UP0, UPT, UR58, URZ, UPT ;  /* 0x000000ff3a00728c */ /* 0x000fe2000bf05070 */
[----:B------:R-:W-:Y:S02]  /*7a00*/  ISETP.NE.U32.AND P3, PT, RZ, UR56, PT ;  /* 0x00000038ff007c0c */ /* 0x000fe4000bf65070 */
[----:B------:R-:W-:Y:S01]  /*7a10*/  PLOP3.LUT P0, PT, PT, PT, PT, 0x8, 0x80 ;  /* 0x000000000080781c */ /* 0x000fe20003f0e170 */
[----:B------:R-:W-:Y:S01]  /*7a20*/  UISETP.NE.AND.EX UP0, UPT, UR59, URZ, UPT, UP0 ;  /* 0x000000ff3b00728c */ /* 0x000fe2000bf05300 */
[----:B------:R-:W-:Y:S07]  /*7a30*/  ISETP.NE.AND.EX P3, PT, RZ, UR57, PT, P3 ;  /* 0x00000039ff007c0c */ /* 0x000fee000bf65330 */
[----:B------:R-:W1:Y:S01]  /*7a40*/  @P6 LDC.64 R4, c[0x0][0x988] ;  /* 0x00026200ff046b82 */ /* 0x000e620000000a00 */
[----:B------:R-:W-:Y:S02]  /*7a50*/  @P6 PLOP3.LUT P0, PT, P3, PT, PT, 0x80, 0x8 ;  /* 0x000000000008681c */ /* 0x000fe40001f0f070 */
[----:B-1----:R-:W-:Y:S04]  /*7a60*/  @P6 ISETP.NE.U32.AND P1, PT, R4, RZ, PT ;  /* 0x000000ff0400620c */ /* 0x002fe80003f25070 */
[----:B------:R-:W-:Y:S01]  /*7a70*/  @P6 ISETP.NE.AND.EX P1, PT, R5, RZ, PT, P1 ;  /* 0x000000ff0500620c */ /* 0x000fe20003f25310 */
[----:B------:R-:W-:Y:S01]  /*7a80*/  @!UPT UIADD3 URZ, UPT, UPT, URZ, URZ, URZ ;  /* 0x000000fffffff290 */ /* 0x000fe2000fffe0ff */
[----:B------:R-:W-:Y:S11]  /*7a90*/  @!P3 BRA `(.L_x_125) ;  /* 0x000000000030b947 */ /* 0x000ff60003800000 */
[----:B------:R-:W-:Y:S01]  /*7aa0*/  ISETP.NE.U32.AND P2, PT, RZ, UR52, PT ;  /* 0x00000034ff007c0c */ /* 0x000fe2000bf45070 */
[----:B------:R-:W1:Y:S01]  /*7ab0*/  LDCU.64 UR4, c[0x0][0x358] ;  /* 0x00006b00ff0477ac */ /* 0x000e620008000a00 */
[----:B------:R-:W-:Y:S02]  /*7ac0*/  IMAD.MOV.U32 R76, RZ, RZ, 0x1 ;  /* 0x00000001ff4c7424 */ /* 0x000fe400078e00ff */
[----:B------:R-:W-:Y:S11]  /*7ad0*/  ISETP.NE.AND.EX P2, PT, RZ, UR53, PT, P2 ;  /* 0x00000035ff007c0c */ /* 0x000ff6000bf45320 */
[----:B------:R-:W-:Y:S02]  /*7ae0*/  @!UPT UIADD3 URZ, UPT, UPT, URZ, URZ, URZ ;  /* 0x000000fffffff290 */ /* 0x000fe4000fffe0ff */
[----:B------:R-:W2:Y:S01]  /*7af0*/  @P2 LDC.64 R4, c[0x0][0x988] ;  /* 0x00026200ff042b82 */ /* 0x000ea20000000a00 */
[----:B------:R-:W-:Y:S04]  /*7b00*/  @P2 IMAD R0, R16, UR56, RZ ;  /* 0x0000003810002c24 */ /* 0x000fe8000f8e02ff */
[----:B--2---:R-:W-:Y:S04]  /*7b10*/  @P2 IMAD.WIDE R4, R0, 0x4, R4 ;  /* 0x0000000400042825 */ /* 0x004fe800078e0204 */
[----:B------:R-:W-:Y:S01]  /*7b20*/  HFMA2 R0, -RZ, RZ, 0, 5.9604644775390625e-08 ;  /* 0x00000001ff007431 */ /* 0x000fe200000001ff */
[----:B-1---5:R1:W5:Y:S04]  /*7b30*/  @P2 LDG.E R39, desc[UR4][R4.64] ;  /* 0x0000000404272981 */ /* 0x022368000c1e1900 */
[----:B------:R-:W-:Y:S01]  /*7b40*/  @!P2 PRMT R76, R0, 0x7610, R76 ;  /* 0x00007610004ca816 */ /* 0x000fe2000000004c */
[----:B-1----:R-:W2:Y:S06]  /*7b50*/  @!P2 LDC R39, c[0x0][0x980] ;  /* 0x00026000ff27ab82 */ /* 0x002eac0000000800 */
.L_x_125:
[----:B------:R-:W-:Y:S05]  /*7b60*/  BRA.U !UP0, `(.L_x_126) ;  /* 0x00000001082c7547 */ /* 0x000fea000b800000 */
[----:B------:R-:W-:Y:S02]  /*7b70*/  R2UR UR5, R79 ;  /* 0x000000004f0572ca */ /* 0x000fe400000e0000 */
[----:B------:R-:W-:Y:S11]  /*7b80*/  R2UR UR4, R78 ;  /* 0x000000004e0472ca */ /* 0x000ff600000e0000 */
[----:B------:R-:W-:Y:S04]  /*7b90*/  ISETP.NE.U32.AND P2, PT, RZ, UR5, PT ;  /* 0x00000005ff007c0c */ /* 0x000fe8000bf45070 */
[----:B------:R-:W-:Y:S01]  /*7ba0*/  ISETP.NE.AND.EX P2, PT, RZ, UR4, PT, P2 ;  /* 0x00000004ff007c0c */ /* 0x000fe2000bf45320 */
[----:B------:R-:W1:Y:S11]  /*7bb0*/  LDCU.64 UR4, c[0x0][0x358] ;  /* 0x00006b00ff0477ac */ /* 0x000e760008000a00 */
[----:B------:R-:W-:Y:S01]  /*7bc0*/  @!UPT UIADD3 URZ, UPT, UPT, URZ, URZ, URZ ;  /* 0x000000fffffff290 */ /* 0x000fe2000fffe0ff */
[----:B------:R-:W3:Y:S01]  /*7bd0*/  @P2 LDC.64 R4, c[0x0][0x9a8] ;  /* 0x00026a00ff042b82 */ /* 0x000ee20000000a00 */
[----:B------:R-:W-:Y:S04]  /*7be0*/  @P2 IMAD R0, R16, UR58, RZ ;  /* 0x0000003a10002c24 */ /* 0x000fe8000f8e02ff */
[----:B---3--:R-:W-:Y:S05]  /*7bf0*/  @P2 IMAD.WIDE R4, R0, 0x4, R4 ;  /* 0x0000000400042825 */ /* 0x008fea00078e0204 */
[----:B-1---5:R1:W5:Y:S02]  /*7c00*/  @P2 LDG.E R38, desc[UR4][R4.64] ;  /* 0x0000000404262981 */ /* 0x022364000c1e1900 */
[----:B-1----:R-:W3:Y:S02]  /*7c10*/  @!P2 LDC R38, c[0x0][0x9a0] ;  /* 0x00026800ff26ab82 */ /* 0x002ee40000000800 */
.L_x_126:
[----:B--2--5:R-:W-:Y:S01]  /*7c20*/  @P6 FSETP.NEU.AND P2, PT, R39, RZ, PT ;  /* 0x000000ff2700620b */ /* 0x024fe20003f4d000 */
[----:B------:R-:W-:Y:S01]  /*7c30*/  BSSY B1, `(.L_x_127) ;  /* 0x0000037000017945 */ /* 0x000fe20003800000 */
[----:B------:R-:W-:Y:S01]  /*7c40*/  @P6 SEL R3, RZ, 0xffffffff, P1 ;  /* 0xffffffffff036807 */ /* 0x000fe20000800000 */
[----:B------:R-:W-:Y:S01]  /*7c50*/  IMAD.IADD R2, R37, 0x1, R2 ;  /* 0x0000000125027824 */ /* 0x000fe200078e0202 */
[----:B------:R-:W-:Y:S02]  /*7c60*/  @P6 LOP3.LUT P1, RZ, R76, 0xff, RZ, 0xc0, !PT ;  /* 0x000000ff4cff6812 */ /* 0x000fe4000782c0ff */
[----:B------:R-:W-:Y:S02]  /*7c70*/  CS2R R66, SRZ ;  /* 0x0000000000427805 */ /* 0x000fe4000001ff00 */
[----:B------:R-:W-:Y:S02]  /*7c80*/  @P6 SEL R0, RZ, 0xffffffff, P2 ;  /* 0xffffffffff006807 */ /* 0x000fe40001000000 */
[----:B------:R-:W-:Y:S02]  /*7c90*/  CS2R R64, SRZ ;  /* 0x0000000000407805 */ /* 0x000fe4000001ff00 */
[----:B------:R-:W-:Y:S02]  /*7ca0*/  LEA R22, R36, UR43, 0x3 ;  /* 0x0000002b24167c11 */ /* 0x000fe4000f8e18ff */
[----:B------:R-:W-:Y:S02]  /*7cb0*/  CS2R R18, SRZ ;  /* 0x0000000000127805 */ /* 0x000fe4000001ff00 */
[----:B------:R-:W-:Y:S02]  /*7cc0*/  @P0 SEL R0, R3, R0, !P1 ;  /* 0x0000000003000207 */ /* 0x000fe40004800000 */
[----:B------:R-:W-:Y:S02]  /*7cd0*/  CS2R R16, SRZ ;  /* 0x0000000000107805 */ /* 0x000fe4000001ff00 */
[----:B------:R-:W-:Y:S02]  /*7ce0*/  PLOP3.LUT P5, PT, PT, PT, PT, 0x8, 0x80 ;  /* 0x000000000080781c */ /* 0x000fe40003fae170 */
[----:B------:R-:W-:Y:S04]  /*7cf0*/  @P6 LOP3.LUT R0, R0, 0x1, RZ, 0xc0, !PT ;  /* 0x0000000100006812 */ /* 0x000fe800078ec0ff */
[----:B------:R-:W-:Y:S11]  /*7d00*/  ISETP.NE.U32.OR P1, PT, R0, 0x1, !P6 ;  /* 0x000000010000780c */ /* 0x000ff60007725470 */
[----:B------:R-:W-:Y:S02]  /*7d10*/  @!UPT UIADD3 URZ, UPT, UPT, URZ, URZ, URZ ;  /* 0x000000fffffff290 */ /* 0x000fe4000fffe0ff */
[----:B------:R-:W-:Y:S04]  /*7d20*/  @P1 SHF.L.U32 R0, R71, 0x1f, RZ ;  /* 0x0000001f47001819 */ /* 0x000fe800000006ff */
[----:B------:R1:W2:Y:S02]  /*7d30*/  @P1 SYNCS.PHASECHK.TRANS64.TRYWAIT P0, [UR43+0x360], R0 ;  /* 0x00036000ff0015a7 */ /* 0x0002a4000800112b */
[----:B-1----:R-:W-:Y:S04]  /*7d40*/  SHF.L.U32 R0, R73, 0x1f, RZ ;  /* 0x0000001f49007819 */ /* 0x002fe800000006ff */
[----:B------:R1:W4:Y:S01]  /*7d50*/  SYNCS.PHASECHK.TRANS64.TRYWAIT P4, [R22+URZ+0x390], R0 ;  /* 0x00039000160075a7 */ /* 0x00032200080811ff */
[----:B--2---:R-:W-:Y:S01]  /*7d60*/  @P1 PLOP3.LUT P5, PT, P0, PT, PT, 0x8, 0x80 ;  /* 0x000000000080181c */ /* 0x004fe200007ae170 */
[----:B------:R-:W-:Y:S01]  /*7d70*/  @!UPT UIADD3 URZ, UPT, UPT, URZ, URZ, URZ ;  /* 0x000000fffffff290 */ /* 0x000fe2000fffe0ff */
[----:B-1----:R-:W-:Y:S11]  /*7d80*/  @!P1 BRA `(.L_x_128) ;  /* 0x0000000000849947 */ /* 0x002ff60003800000 */
[----:B------:R-:W-:Y:S01]  /*7d90*/  ISETP.NE.U32.AND P0, PT, RZ, UR52, PT ;  /* 0x00000034ff007c0c */ /* 0x000fe2000bf05070 */
[----:B------:R-:W-:Y:S01]  /*7da0*/  BSSY B0, `(.L_x_129) ;  /* 0x0000012000007945 */ /* 0x000fe20003800000 */
[----:B------:R-:W-:Y:S02]  /*7db0*/  FSETP.NEU.AND P2, PT, R39, RZ, PT ;  /* 0x000000ff2700720b */ /* 0x000fe40003f4d000 */
[----:B------:R-:W-:Y:S02]  /*7dc0*/  CS2R R18, SRZ ;  /* 0x0000000000127805 */ /* 0x000fe4000001ff00 */
[----:B------:R-:W-:Y:S02]  /*7dd0*/  ISETP.NE.AND.EX P0, PT, RZ, UR53, PT, P0 ;  /* 0x00000035ff007c0c */ /* 0x000fe4000bf05300 */
[----:B------:R-:W-:Y:S02]  /*7de0*/  CS2R R16, SRZ ;  /* 0x0000000000107805 */ /* 0x000fe4000001ff00 */
[----:B------:R-:W-:Y:S02]  /*7df0*/  LOP3.LUT P1, RZ, R76, 0xff, RZ, 0xc0, !PT ;  /* 0x000000ff4cff7812 */ /* 0x000fe4000782c0ff */
[----:B------:R-:W-:Y:S02]  /*7e00*/  CS2R R66, SRZ ;  /* 0x0000000000427805 */ /* 0x000fe4000001ff00 */
[----:B------:R-:W-:Y:S02]  /*7e10*/  SEL R3, RZ, 0xffffffff, P2 ;  /* 0xffffffffff037807 */ /* 0x000fe40001000000 */
[----:B------:R-:W-:Y:S02]  /*7e20*/  CS2R R64, SRZ ;  /* 0x0000000000407805 */ /* 0x000fe4000001ff00 */
[----:B------:R-:W-:Y:S04]  /*7e30*/  SEL R4, RZ, 0xffffffff, P0 ;  /* 0xffffffffff047807 */ /* 0x000fe80000000000 */
[----:B------:R-:W-:Y:S04]  /*7e40*/  @P3 SEL R3, R4, R3, !P1 ;  /* 0x0000000304033207 */ /* 0x000fe80004800000 */
[----:B------:R-:W-:Y:S04]  /*7e50*/  LOP3.LUT R3, R3, 0x1, RZ, 0xc0, !PT ;  /* 0x0000000103037812 */ /* 0x000fe800078ec0ff */
[----:B------:R-:W-:Y:S01]  /*7e60*/  ISETP.NE.U32.AND P0, PT, R3, 0x1, PT ;  /* 0x000000010300780c */ /* 0x000fe20003f05070 */
[----:B------:R-:W-:Y:S01]  /*7e70*/  @!UPT UIADD3 URZ, UPT, UPT, URZ, URZ, URZ ;  /* 0x000000fffffff290 */ /* 0x000fe2000fffe0ff */
[----:B------:R-:W-:Y:S11]  /*7e80*/  @!P5 BRA `(.L_x_130) ;  /* 0x00000000000cd947 */ /* 0x000ff60003800000 */
[----:B------:R-:W-:Y:S04]  /*7e90*/  SHF.L.U32 R4, R71, 0x1f, RZ ;  /* 0x0000001f47047819 */ /* 0x000fe800000006ff */
[----:B------:R-:W1:Y:S02]  /*7ea0*/  SYNCS.PHASECHK.TRANS64.TRYWAIT P1, [UR43+0x360], R4 ;  /* 0x00036004ff0075a7 */ /* 0x000e64000802112b */
[----:B-1----:R-:W-:Y:S05]  /*7eb0*/  @!P1 BRA `(.L_x_131) ;  /* 0x0000002800009947 */ /* 0x002fea0003800000 */
.L_x_130:
[----:B------:R-:W-:Y:S05]  /*7ec0*/  BSYNC B0 ;  /* 0x0000000000007941 */ /* 0x000fea0003800000 */
.L_x_129:
[----:B------:R-:W2:Y:S01]  /*7ed0*/  S2UR UR5, SR_CgaCtaId ;  /* 0x00000000000579c3 */ /* 0x000ea20000008800 */
[----:B------:R1:W1:Y:S01]  /*7ee0*/  @P0 LDS.128 R16, [R75+UR43+0x400] ;  /* 0x0004002b4b100984 */ /* 0x0002620008000c00 */
[----:B------:R-:W-:Y:S01]  /*7ef0*/  UIADD3 UR4, UPT, UPT, UR43, 0x368, URZ ;  /* 0x000003682b047890 */ /* 0x000fe2000fffe0ff */
[----:B------:R-:W-:Y:S02]  /*7f00*/  LOP3.LUT R71, R71, 0x1, RZ, 0x3c, !PT ;  /* 0x0000000147477812 */ /* 0x000fe400078e3cff */
[----:B------:R1:W1:Y:S01]  /*7f10*/  @P0 LDS.128 R64, [R74+0x10] ;  /* 0x000010004a400984 */ /* 0x0002620000000c00 */
[----:B------:R-:W-:Y:S01]  /*7f20*/  @!PT LDS RZ, [RZ] ;  /* 0x00000000fffff984 */ /* 0x000fe20000000800 */
[----:B------:R-:W-:Y:S01]  /*7f30*/  @!PT LDS RZ, [RZ] ;  /* 0x00000000fffff984 */ /* 0x000fe20000000800 */
[----:B------:R-:W-:Y:S01]  /*7f40*/  @!PT LDS RZ, [RZ] ;  /* 0x00000000fffff984 */ /* 0x000fe20000000800 */
[----:B------:R-:W-:Y:S01]  /*7f50*/  @!PT LDS RZ, [RZ] ;  /* 0x00000000fffff984 */ /* 0x000fe20000000800 */
[----:B------:R5:W-:Y:S06]  /*7f60*/  MEMBAR.ALL.CTA ;  /* 0x0000000000007992 */ /* 0x000bec0000008000 */
[----:B-----5:R-:W5:Y:S01]  /*7f70*/  FENCE.VIEW.ASYNC.S ;  /* 0x00000000000073c6 */ /* 0x020f620000000000 */
[----:B--2---:R-:W-:Y:S09]  /*7f80*/  UPRMT UR4, UR5, 0x654, UR4 ;  /* 0x0000065405047896 */ /* 0x004ff20008000004 */
[----:B-----5:R-:W-:Y:S03]  /*7f90*/  SYNCS.ARRIVE.TRANS64.RED.A1T0 RZ, [UR4], RZ ;  /* 0x000000ffffff79a7 */ /* 0x020fe60008100404 */
.L_x_128:
[----:B------:R-:W-:Y:S05]  /*7fa0*/  BSYNC B1 ;  /* 0x0000000000017941 */ /* 0x000fea0003800000 */
.L_x_127:
[----:B-1----:R-:W-:Y:S04]  /*7fb0*/  SHF.R.U32.HI R3, RZ, 0x15, R2 ;  /* 0x00000015ff037819 */ /* 0x002fe80000011602 */
[----:B------:R-:W-:Y:S01]  /*7fc0*/  LOP3.LUT P0, RZ, R3, 0x3, R77, 0x48, !PT ;  /* 0x0000000303ff7812 */ /* 0x000fe2000780484d */
[----:B------:R-:W-:Y:S01]  /*7fd0*/  @!UPT UIADD3 URZ, UPT, UPT, URZ, URZ, URZ ;  /* 0x000000fffffff290 */ /* 0x000fe2000fffe0ff */
[----:B----4-:R-:W-:Y:S11]  /*7fe0*/  @P4 BRA `(.L_x_132) ;  /* 0x0000000000084947 */ /* 0x010ff60003800000 */
[----:B------:R-:W1:Y:S02]  /*7ff0*/  SYNCS.PHASECHK.TRANS64.TRYWAIT P1, [R22+URZ+0x390], R0 ;  /* 0x00039000160075a7 */ /* 0x000e6400080211ff */
[----:B-1----:R-:W-:Y:S05]  /*8000*/  @!P1 BRA `(.L_x_133) ;  /* 0x0000002400c49947 */ /* 0x002fea0003800000 */
.L_x_132:
[----:B------:R-:W-:Y:S05]  /*8010*/  @!P0 BRA `(.L_x_134) ;  /* 0x0000000000408947 */ /* 0x000fea0003800000 */
[----:B------:R-:W2:Y:S01]  /*8020*/  LDCU.64 UR8, c[0x4][0x70] ;  /* 0x01000e00ff0877ac */ /* 0x000ea20008000a00 */
[----:B------:R-:W-:Y:S01]  /*8030*/  MOV R15, 0x0 ;  /* 0x00000000000f7802 */ /* 0x000fe20000000f00 */
[----:B------:R-:W-:Y:S02]  /*8040*/  HFMA2 R12, -RZ, RZ, 0, 5.9604644775390625e-08 ;  /* 0x00000001ff0c7431 */ /* 0x000fe400000001ff */
[----:B------:R-:W-:Y:S02]  /*8050*/  IMAD.MOV.U32 R8, RZ, RZ, 0x192 ;  /* 0x00000192ff087424 */ /* 0x000fe400078e00ff */
[----:B------:R-:W-:Y:S01]  /*8060*/  IMAD.MOV.U32 R13, RZ, RZ, RZ ;  /* 0x000000ffff0d7224 */ /* 0x000fe200078e00ff */
[----:B------:R-:W4:Y:S01]  /*8070*/  LDCU.64 UR6, c[0x4][0x78] ;  /* 0x01000f00ff0677ac */ /* 0x000f220008000a00 */
[----:B------:R-:W1:Y:S01]  /*8080*/  LDC.64 R14, c[0x4][R15] ;  /* 0x010000000f0e7b82 */ /* 0x000e620000000a00 */
[----:B------:R-:W5:Y:S01]  /*8090*/  LDCU.64 UR4, c[0x4][0x10] ;  /* 0x01000200ff0477ac */ /* 0x000f620008000a00 */
[----:B--2---:R-:W-:Y:S01]  /*80a0*/  MOV R5, UR9 ;  /* 0x0000000900057c02 */ /* 0x004fe20008000f00 */
[----:B------:R-:W-:Y:S01]  /*80b0*/  IMAD.U32 R4, RZ, RZ, UR8 ;  /* 0x00000008ff047e24 */ /* 0x000fe2000f8e00ff */
[----:B----4-:R-:W-:Y:S01]  /*80c0*/  MOV R7, UR7 ;  /* 0x0000000700077c02 */ /* 0x010fe20008000f00 */
[----:B------:R-:W-:Y:S01]  /*80d0*/  IMAD.U32 R6, RZ, RZ, UR6 ;  /* 0x00000006ff067e24 */ /* 0x000fe2000f8e00ff */
[----:B-----5:R-:W-:Y:S01]  /*80e0*/  MOV R11, UR5 ;  /* 0x00000005000b7c02 */ /* 0x020fe20008000f00 */
[----:B------:R-:W-:Y:S02]  /*80f0*/  IMAD.U32 R10, RZ, RZ, UR4 ;  /* 0x00000004ff0a7e24 */ /* 0x000fe4000f8e00ff */
[----:B------:R-:W-:Y:S07]  /*8100*/  LEPC R20, `(.L_x_134) ;  /* 0x000000001014794e */ /* 0x000fee0000000000 */
[----:B-1-3--:R-:W-:Y:S05]  /*8110*/  CALL.ABS.NOINC R14 ;  /* 0x000000000e007343 */ /* 0x00afea0003c00000 */
.L_x_134:
[----:B------:R-:W-:Y:S01]  /*8120*/  LOP3.LUT P0, RZ, R70, 0x60, RZ, 0xc0, !PT ;  /* 0x0000006046ff7812 */ /* 0x000fe2000780c0ff */
[----:B------:R-:W-:Y:S05]  /*8130*/  WARPSYNC.ALL ;  /* 0x0000000000007948 */ /* 0x000fea0003800000 */
[----:B------:R-:W-:Y:S01]  /*8140*/  R2UR UR4, R2 ;  /* 0x00000000020472ca */ /* 0x000fe200000e0000 */
[----:B------:R-:W2:Y:S01]  /*8150*/  S2UR UR6, SR_CgaCtaId ;  /* 0x00000000000679c3 */ /* 0x000ea20000008800 */
[-C--:B------:R-:W-:Y:S01]  /*8160*/  F2FP.F16.E4M3.UNPACK_B R2, R16.reuse ;  /* 0x00000010ff02723e */ /* 0x080fe200020006ff */
[----:B------:R-:W-:Y:S01]  /*8170*/  BSSY.RECONVERGENT B0, `(.L_x_135) ;  /* 0x00000b4000007945 */ /* 0x000fe20003800200 */
[----:B------:R-:W-:Y:S02]  /*8180*/  F2FP.F16.E4M3.UNPACK_B R16, R16.H1 ;  /* 0x00000010ff10723e */ /* 0x000fe400030006ff */
[----:B------:R-:W-:Y:S01]  /*8190*/  R2UR UR5, R22 ;  /* 0x00000000160572ca */ /* 0x000fe200000e0000 */
[----:B-1----:R-:W-:Y:S01]  /*81a0*/  HADD2.F32 R0, -RZ, R2.H0_H0 ;  /* 0x20000002ff007230 */ /* 0x002fe20000004100 */
[-C--:B------:R-:W-:Y:S01]  /*81b0*/  F2FP.F16.E4M3.UNPACK_B R42, R17.reuse ;  /* 0x00000011ff2a723e */ /* 0x080fe200020006ff */
[--C-:B------:R-:W-:Y:S01]  /*81c0*/  HADD2.F32 R3, -RZ, R16.reuse.H0_H0 ;  /* 0x20000010ff037230 */ /* 0x100fe20000004100 */
[----:B------:R-:W-:Y:S01]  /*81d0*/  F2FP.F16.E4M3.UNPACK_B R44, R17.H1 ;  /* 0x00000011ff2c723e */ /* 0x000fe200030006ff */
[----:B------:R-:W-:Y:S01]  /*81e0*/  HADD2.F32 R40, -RZ, R16.H1_H1 ;  /* 0x30000010ff287230 */ /* 0x000fe20000004100 */
[-C--:B------:R-:W-:Y:S01]  /*81f0*/  F2FP.F16.E4M3.UNPACK_B R46, R18.reuse ;  /* 0x00000012ff2e723e */ /* 0x080fe200020006ff */
[----:B------:R-:W-:Y:S01]  /*8200*/  HADD2.F32 R2, -RZ, R2.H1_H1 ;  /* 0x30000002ff027230 */ /* 0x000fe20000004100 */
[----:B------:R-:W-:Y:S01]  /*8210*/  F2FP.F16.E4M3.UNPACK_B R48, R18.H1 ;  /* 0x00000012ff30723e */ /* 0x000fe200030006ff */
[--C-:B------:R-:W-:Y:S01]  /*8220*/  HADD2.F32 R41, -RZ, R42.reuse.H0_H0 ;  /* 0x2000002aff297230 */ /* 0x100fe20000004100 */
[-C--:B------:R-:W-:Y:S01]  /*8230*/  F2FP.F16.E4M3.UNPACK_B R50, R19.reuse ;  /* 0x00000013ff32723e */ /* 0x080fe200020006ff */
[----:B------:R-:W-:Y:S01]  /*8240*/  HADD2.F32 R42, -RZ, R42.H1_H1 ;  /* 0x3000002aff2a7230 */ /* 0x000fe20000004100 */
[----:B------:R-:W-:Y:S01]  /*8250*/  F2FP.F16.E4M3.UNPACK_B R52, R19.H1 ;  /* 0x00000013ff34723e */ /* 0x000fe200030006ff */
[----:B------:R-:W-:Y:S01]  /*8260*/  HADD2.F32 R43, -RZ, R44.H0_H0 ;  /* 0x2000002cff2b7230 */ /* 0x000fe20000004100 */
[----:B------:R-:W-:Y:S01]  /*8270*/  LDTM.16dp32bit_t0_t15.x32 R4, tmem[UR4] ;  /* 0x00000004000479ee */ /* 0x000fe20008a80000 */
[----:B------:R-:W3:Y:S01]  /*8280*/  LDTM.16dp32bit_t16_t31.x32 R4, tmem[UR4+0x20] ;  /* 0x00002004000479ee */ /* 0x000ee20008aa0000 */
[----:B------:R-:W-:Y:S01]  /*8290*/  NOP ;  /* 0x0000000000007918 */ /* 0x000fe20000000000 */
[----:B------:R-:W-:Y:S01]  /*82a0*/  UIADD3 UR4, UPT, UPT, UR5, 0x3a0, URZ ;  /* 0x000003a005047890 */ /* 0x000fe2000fffe0ff */
[--C-:B------:R-:W-:Y:S01]  /*82b0*/  HADD2.F32 R45, -RZ, R46.reuse.H0_H0 ;  /* 0x2000002eff2d7230 */ /* 0x100fe20000004100 */
[----:B------:R-:W-:Y:S01]  /*82c0*/  F2FP.F16.E4M3.UNPACK_B R54, R64 ;  /* 0x00000040ff36723e */ /* 0x000fe200020006ff */
[----:B------:R-:W-:Y:S01]  /*82d0*/  HADD2.F32 R46, -RZ, R46.H1_H1 ;  /* 0x3000002eff2e7230 */ /* 0x000fe20000004100 */
[-C--:B------:R-:W-:Y:S01]  /*82e0*/  F2FP.F16.E4M3.UNPACK_B R58, R65.reuse ;  /* 0x00000041ff3a723e */ /* 0x080fe200020006ff */
[--C-:B------:R-:W-:Y:S01]  /*82f0*/  HADD2.F32 R49, -RZ, R50.reuse.H0_H0 ;  /* 0x20000032ff317230 */ /* 0x100fe20000004100 */
[----:B------:R-:W-:Y:S01]  /*8300*/  F2FP.F16.E4M3.UNPACK_B R62, R66 ;  /* 0x00000042ff3e723e */ /* 0x000fe200020006ff */
[----:B------:R-:W-:Y:S01]  /*8310*/  HADD2.F32 R50, -RZ, R50.H1_H1 ;  /* 0x30000032ff327230 */ /* 0x000fe20000004100 */
[----:B------:R-:W-:Y:S01]  /*8320*/  F2FP.F16.E4M3.UNPACK_B R56, R64.H1 ;  /* 0x00000040ff38723e */ /* 0x000fe200030006ff */
[--C-:B------:R-:W-:Y:S01]  /*8330*/  HADD2.F32 R53, -RZ, R54.reuse.H0_H0 ;  /* 0x20000036ff357230 */ /* 0x100fe20000004100 */
[----:B------:R-:W-:Y:S01]  /*8340*/  F2FP.F16.E4M3.UNPACK_B R60, R65.H1 ;  /* 0x00000041ff3c723e */ /* 0x000fe200030006ff */
[----:B------:R-:W-:Y:S01]  /*8350*/  HADD2.F32 R54, -RZ, R54.H1_H1 ;  /* 0x30000036ff367230 */ /* 0x000fe20000004100 */
[-C--:B------:R-:W-:Y:S01]  /*8360*/  F2FP.F16.E4M3.UNPACK_B R65, R67.reuse ;  /* 0x00000043ff41723e */ /* 0x080fe200020006ff */
[--C-:B------:R-:W-:Y:S01]  /*8370*/  HADD2.F32 R57, -RZ, R58.reuse.H0_H0 ;  /* 0x2000003aff397230 */ /* 0x100fe20000004100 */
[----:B------:R-:W-:Y:S01]  /*8380*/  F2FP.F16.E4M3.UNPACK_B R64, R66.H1 ;  /* 0x00000042ff40723e */ /* 0x000fe200030006ff */
[----:B------:R-:W-:Y:S01]  /*8390*/  HADD2.F32 R58, -RZ, R58.H1_H1 ;  /* 0x3000003aff3a7230 */ /* 0x000fe20000004100 */
[----:B------:R-:W-:Y:S01]  /*83a0*/  F2FP.F16.E4M3.UNPACK_B R67, R67.H1 ;  /* 0x00000043ff43723e */ /* 0x000fe200030006ff */
[--C-:B------:R-:W-:Y:S01]  /*83b0*/  HADD2.F32 R61, -RZ, R62.reuse.H0_H0 ;  /* 0x2000003eff3d7230 */ /* 0x100fe20000004100 */
[----:B------:R-:W-:Y:S01]  /*83c0*/  IADD3 R36, PT, PT, R36, 0x1, RZ ;  /* 0x0000000124247810 */ /* 0x000fe20007ffe0ff */
[----:B------:R-:W-:Y:S02]  /*83d0*/  HADD2.F32 R62, -RZ, R62.H1_H1 ;  /* 0x3000003eff3e7230 */ /* 0x000fe40000004100 */
[----:B------:R-:W-:Y:S01]  /*83e0*/  HADD2.F32 R44, -RZ, R44.H1_H1 ;  /* 0x3000002cff2c7230 */ /* 0x000fe20000004100 */
[----:B--2---:R-:W-:Y:S01]  /*83f0*/  UPRMT UR4, UR6, 0x654, UR4 ;  /* 0x0000065406047896 */ /* 0x004fe20008000004 */
[C---:B---3--:R-:W-:Y:S01]  /*8400*/  FMUL R4, R38.reuse, R4 ;  /* 0x0000000426047220 */ /* 0x048fe20000400000 */
[C---:B------:R-:W-:Y:S01]  /*8410*/  FMUL R5, R38.reuse, R5 ;  /* 0x0000000526057220 */ /* 0x040fe20000400000 */
[C---:B------:R-:W-:Y:S01]  /*8420*/  FMUL R8, R38.reuse, R8 ;  /* 0x0000000826087220 */ /* 0x040fe20000400000 */
[C---:B------:R-:W-:Y:S01]  /*8430*/  FMUL R9, R38.reuse, R9 ;  /* 0x0000000926097220 */ /* 0x040fe20000400000 */
[C---:B------:R-:W-:Y:S01]  /*8440*/  FFMA R4, R39.reuse, R0, R4 ;  /* 0x0000000027047223 */ /* 0x040fe20000000004 */
[C---:B------:R-:W-:Y:S01]  /*8450*/  FFMA R5, R39.reuse, R2, R5 ;  /* 0x0000000227057223 */ /* 0x040fe20000000005 */
[C---:B------:R-:W-:Y:S01]  /*8460*/  FMUL R12, R38.reuse, R12 ;  /* 0x0000000c260c7220 */ /* 0x040fe20000400000 */
[C---:B------:R-:W-:Y:S01]  /*8470*/  FMUL R13, R38.reuse, R13 ;  /* 0x0000000d260d7220 */ /* 0x040fe20000400000 */
[----:B------:R-:W-:Y:S01]  /*8480*/  SYNCS.ARRIVE.TRANS64.RED.A1T0 RZ, [UR4], RZ ;  /* 0x000000ffffff79a7 */ /* 0x000fe20008100404 */
[C---:B------:R-:W-:Y:S01]  /*8490*/  FMUL R16, R38.reuse, R16 ;  /* 0x0000001026107220 */ /* 0x040fe20000400000 */
        /* <DEDUP_REMOVED lines=10> */
[C---:B------:R-:W-:Y:S01]  /*8540*/  FFMA R6, R39.reuse, R3, R6 ;  /* 0x0000000327067223 */ /* 0x040fe20000000006 */
[C---:B------:R-:W-:Y:S01]  /*8550*/  FFMA R7, R39.reuse, R40, R7 ;  /* 0x0000002827077223 */ /* 0x040fe20000000007 */
[C---:B------:R-:W-:Y:S01]  /*8560*/  FFMA R8, R39.reuse, R41, R8 ;  /* 0x0000002927087223 */ /* 0x040fe20000000008 */
[C---:B------:R-:W-:Y:S01]  /*8570*/  FFMA R9, R39.reuse, R42, R9 ;  /* 0x0000002a27097223 */ /* 0x040fe20000000009 */
[--C-:B------:R-:W-:Y:S02]  /*8580*/  HADD2.F32 R47, -RZ, R48.reuse.H0_H0 ;  /* 0x20000030ff2f7230 */ /* 0x100fe40000004100 */
[----:B------:R-:W-:Y:S01]  /*8590*/  FFMA R10, R39, R43, R10 ;  /* 0x0000002b270a7223 */ /* 0x000fe2000000000a */
[----:B------:R-:W-:Y:S01]  /*85a0*/  F2FP.SATFINITE.E4M3.F32.PACK_AB_MERGE_C R83, R7, R6, RZ ;  /* 0x000000060753723e */ /* 0x000fe200048070ff */
[C---:B------:R-:W-:Y:S01]  /*85b0*/  FFMA R11, R39.reuse, R44, R11 ;  /* 0x0000002c270b7223 */ /* 0x040fe2000000000b */
[C---:B------:R-:W-:Y:S01]  /*85c0*/  FFMA R12, R39.reuse, R45, R12 ;  /* 0x0000002d270c7223 */ /* 0x040fe2000000000c */
[----:B------:R-:W-:Y:S01]  /*85d0*/  FFMA R13, R39, R46, R13 ;  /* 0x0000002e270d7223 */ /* 0x000fe2000000000d */
[C---:B------:R-:W-:Y:S01]  /*85e0*/  FMUL R7, R38.reuse, R24 ;  /* 0x0000001826077220 */ /* 0x040fe20000400000 */
[C---:B------:R-:W-:Y:S01]  /*85f0*/  FMUL R24, R38.reuse, R29 ;  /* 0x0000001d26187220 */ /* 0x040fe20000400000 */
[C---:B------:R-:W-:Y:S01]  /*8600*/  FMUL R29, R38.reuse, R34 ;  /* 0x00000022261d7220 */ /* 0x040fe20000400000 */
[----:B------:R-:W-:Y:S01]  /*8610*/  F2FP.SATFINITE.E4M3.F32.PACK_AB_MERGE_C R10, R11, R10, RZ ;  /* 0x0000000a0b0a723e */ /* 0x000fe200048070ff */
[--C-:B------:R-:W-:Y:S02]  /*8620*/  HADD2.F32 R40, -RZ, R65.reuse.H0_H0 ;  /* 0x20000041ff287230 */ /* 0x100fe40000004100 */
[C---:B------:R-:W-:Y:S01]  /*8630*/  FMUL R14, R38.reuse, R14 ;  /* 0x0000000e260e7220 */ /* 0x040fe20000400000 */
[----:B------:R-:W-:Y:S02]  /*8640*/  HADD2.F32 R48, -RZ, R48.H1_H1 ;  /* 0x30000030ff307230 */ /* 0x000fe40000004100 */
[C---:B------:R-:W-:Y:S01]  /*8650*/  FMUL R15, R38.reuse, R15 ;  /* 0x0000000f260f7220 */ /* 0x040fe20000400000 */
[--C-:B------:R-:W-:Y:S02]  /*8660*/  HADD2.F32 R51, -RZ, R52.reuse.H0_H0 ;  /* 0x20000034ff337230 */ /* 0x100fe40000004100 */
[C---:B------:R-:W-:Y:S01]  /*8670*/  FFMA R14, R39.reuse, R47, R14 ;  /* 0x0000002f270e7223 */ /* 0x040fe2000000000e */
[----:B------:R-:W-:Y:S02]  /*8680*/  HADD2.F32 R65, -RZ, R65.H1_H1 ;  /* 0x30000041ff417230 */ /* 0x000fe40000004100 */
[C---:B------:R-:W-:Y:S01]  /*8690*/  FFMA R15, R39.reuse, R48, R15 ;  /* 0x00000030270f7223 */ /* 0x040fe2000000000f */
[C---:B------:R-:W-:Y:S01]  /*86a0*/  FFMA R16, R39.reuse, R49, R16 ;  /* 0x0000003127107223 */ /* 0x040fe20000000010 */
[C---:B------:R-:W-:Y:S01]  /*86b0*/  FFMA R17, R39.reuse, R50, R17 ;  /* 0x0000003227117223 */ /* 0x040fe20000000011 */
[----:B------:R-:W-:Y:S02]  /*86c0*/  HADD2.F32 R52, -RZ, R52.H1_H1 ;  /* 0x30000034ff347230 */ /* 0x000fe40000004100 */
[C---:B------:R-:W-:Y:S01]  /*86d0*/  FMUL R18, R38.reuse, R18 ;  /* 0x0000001226127220 */ /* 0x040fe20000400000 */
[C---:B------:R-:W-:Y:S01]  /*86e0*/  FMUL R19, R38.reuse, R19 ;  /* 0x0000001326137220 */ /* 0x040fe20000400000 */
[--C-:B------:R-:W-:Y:S02]  /*86f0*/  HADD2.F32 R55, -RZ, R56.reuse.H0_H0 ;  /* 0x20000038ff377230 */ /* 0x100fe40000004100 */
[C---:B------:R-:W-:Y:S01]  /*8700*/  FMUL R3, R38.reuse, R22 ;  /* 0x0000001626037220 */ /* 0x040fe20000400000 */
[C---:B------:R-:W-:Y:S01]  /*8710*/  FFMA R18, R39.reuse, R51, R18 ;  /* 0x0000003327127223 */ /* 0x040fe20000000012 */
[----:B------:R-:W-:Y:S02]  /*8720*/  HADD2.F32 R56, -RZ, R56.H1_H1 ;  /* 0x30000038ff387230 */ /* 0x000fe40000004100 */
[C---:B------:R-:W-:Y:S01]  /*8730*/  FFMA R19, R39.reuse, R52, R19 ;  /* 0x0000003427137223 */ /* 0x040fe20000000013 */
[C---:B------:R-:W-:Y:S01]  /*8740*/  FMUL R6, R38.reuse, R23 ;  /* 0x0000001726067220 */ /* 0x040fe20000400000 */
[C---:B------:R-:W-:Y:S01]  /*8750*/  FFMA R0, R39.reuse, R53, R0 ;  /* 0x0000003527007223 */ /* 0x040fe20000000000 */
[C---:B------:R-:W-:Y:S01]  /*8760*/  FFMA R2, R39.reuse, R54, R2 ;  /* 0x0000003627027223 */ /* 0x040fe20000000002 */
[--C-:B------:R-:W-:Y:S02]  /*8770*/  HADD2.F32 R59, -RZ, R60.reuse.H0_H0 ;  /* 0x2000003cff3b7230 */ /* 0x100fe40000004100 */
[C---:B------:R-:W-:Y:S01]  /*8780*/  FFMA R3, R39.reuse, R55, R3 ;  /* 0x0000003727037223 */ /* 0x040fe20000000003 */
[----:B------:R-:W-:Y:S02]  /*8790*/  HADD2.F32 R60, -RZ, R60.H1_H1 ;  /* 0x3000003cff3c7230 */ /* 0x000fe40000004100 */
[C---:B------:R-:W-:Y:S01]  /*87a0*/  FMUL R21, R38.reuse, R26 ;  /* 0x0000001a26157220 */ /* 0x040fe20000400000 */
[C---:B------:R-:W-:Y:S01]  /*87b0*/  FMUL R22, R38.reuse, R27 ;  /* 0x0000001b26167220 */ /* 0x040fe20000400000 */
[C---:B------:R-:W-:Y:S01]  /*87c0*/  FFMA R6, R39.reuse, R56, R6 ;  /* 0x0000003827067223 */ /* 0x040fe20000000006 */
[C---:B------:R-:W-:Y:S01]  /*87d0*/  FFMA R7, R39.reuse, R57, R7 ;  /* 0x0000003927077223 */ /* 0x040fe20000000007 */
[C---:B------:R-:W-:Y:S01]  /*87e0*/  FMUL R23, R38.reuse, R28 ;  /* 0x0000001c26177220 */ /* 0x040fe20000400000 */
[C---:B------:R-:W-:Y:S01]  /*87f0*/  FFMA R20, R39.reuse, R58, R20 ;  /* 0x0000003a27147223 */ /* 0x040fe20000000014 */
[--C-:B------:R-:W-:Y:S02]  /*8800*/  HADD2.F32 R63, -RZ, R64.reuse.H0_H0 ;  /* 0x20000040ff3f7230 */ /* 0x100fe40000004100 */
[C---:B------:R-:W-:Y:S01]  /*8810*/  FFMA R21, R39.reuse, R59, R21 ;  /* 0x0000003b27157223 */ /* 0x040fe20000000015 */
[----:B------:R-:W-:Y:S02]  /*8820*/  HADD2.F32 R64, -RZ, R64.H1_H1 ;  /* 0x30000040ff407230 */ /* 0x000fe40000004100 */
[C---:B------:R-:W-:Y:S01]  /*8830*/  FFMA R22, R39.reuse, R60, R22 ;  /* 0x0000003c27167223 */ /* 0x040fe20000000016 */
[C---:B------:R-:W-:Y:S01]  /*8840*/  FMUL R26, R38.reuse, R31 ;  /* 0x0000001f261a7220 */ /* 0x040fe20000400000 */
[C---:B------:R-:W-:Y:S01]  /*8850*/  FMUL R27, R38.reuse, R32 ;  /* 0x00000020261b7220 */ /* 0x040fe20000400000 */
[C---:B------:R-:W-:Y:S01]  /*8860*/  FFMA R23, R39.reuse, R61, R23 ;  /* 0x0000003d27177223 */ /* 0x040fe20000000017 */
[----:B------:R-:W-:Y:S01]  /*8870*/  FMUL R28, R38, R33 ;  /* 0x00000021261c7220 */ /* 0x000fe20000400000 */
[C---:B------:R-:W-:Y:S01]  /*8880*/  FFMA R24, R39.reuse, R62, R24 ;  /* 0x0000003e27187223 */ /* 0x040fe20000000018 */
[--C-:B------:R-:W-:Y:S02]  /*8890*/  HADD2.F32 R66, -RZ, R67.reuse.H0_H0 ;  /* 0x20000043ff427230 */ /* 0x100fe40000004100 */
[C---:B------:R-:W-:Y:S01]  /*88a0*/  FFMA R25, R39.reuse, R63, R25 ;  /* 0x0000003f27197223 */ /* 0x040fe20000000019 */
[----:B------:R-:W-:Y:S02]  /*88b0*/  HADD2.F32 R67, -RZ, R67.H1_H1 ;  /* 0x30000043ff437230 */ /* 0x000fe40000004100 */
[----:B------:R-:W-:Y:S01]  /*88c0*/  FFMA R26, R39, R64, R26 ;  /* 0x00000040271a7223 */ /* 0x000fe2000000001a */
[----:B------:R-:W-:Y:S01]  /*88d0*/  F2FP.SATFINITE.E4M3.F32.PACK_AB_MERGE_C R14, R15, R14, RZ ;  /* 0x0000000e0f0e723e */ /* 0x000fe200048070ff */
[----:B------:R-:W-:Y:S01]  /*88e0*/  FFMA R27, R39, R40, R27 ;  /* 0x00000028271b7223 */ /* 0x000fe2000000001b */
[----:B------:R-:W-:Y:S01]  /*88f0*/  F2FP.SATFINITE.E4M3.F32.PACK_AB_MERGE_C R18, R19, R18, RZ ;  /* 0x000000121312723e */ /* 0x000fe200048070ff */
[C---:B------:R-:W-:Y:S01]  /*8900*/  FFMA R28, R39.reuse, R65, R28 ;  /* 0x00000041271c7223 */ /* 0x040fe2000000001c */
[C---:B------:R-:W-:Y:S01]  /*8910*/  FFMA R29, R39.reuse, R66, R29 ;  /* 0x00000042271d7223 */ /* 0x040fe2000000001d */
[----:B------:R-:W-:Y:S01]  /*8920*/  FFMA R30, R39, R67, R30 ;  /* 0x00000043271e7223 */ /* 0x000fe2000000001e */
[----:B------:R-:W-:Y:S02]  /*8930*/  F2FP.SATFINITE.E4M3.F32.PACK_AB_MERGE_C R32, R5, R4, R83 ;  /* 0x000000040520723e */ /* 0x000fe40004807053 */
[----:B------:R-:W-:Y:S02]  /*8940*/  F2FP.SATFINITE.E4M3.F32.PACK_AB_MERGE_C R33, R9, R8, R10 ;  /* 0x000000080921723e */ /* 0x000fe4000480700a */
[----:B------:R-:W-:Y:S02]  /*8950*/  F2FP.SATFINITE.E4M3.F32.PACK_AB_MERGE_C R34, R13, R12, R14 ;  /* 0x0000000c0d22723e */ /* 0x000fe4000480700e */
[----:B------:R-:W-:Y:S02]  /*8960*/  F2FP.SATFINITE.E4M3.F32.PACK_AB_MERGE_C R35, R17, R16, R18 ;  /* 0x000000101123723e */ /* 0x000fe40004807012 */
[----:B------:R-:W-:Y:S02]  /*8970*/  F2FP.SATFINITE.E4M3.F32.PACK_AB_MERGE_C R3, R6, R3, RZ ;  /* 0x000000030603723e */ /* 0x000fe400048070ff */
[----:B------:R-:W-:Y:S01]  /*8980*/  F2FP.SATFINITE.E4M3.F32.PACK_AB_MERGE_C R5, R22, R21, RZ ;  /* 0x000000151605723e */ /* 0x000fe200048070ff */
[----:B------:R1:W-:Y:S01]  /*8990*/  STS.128 [R75+UR43+0x1400], R32 ;  /* 0x001400204b007988 */ /* 0x0003e20008000c2b */
[----:B------:R-:W-:Y:S02]  /*89a0*/  F2FP.SATFINITE.E4M3.F32.PACK_AB_MERGE_C R6, R26, R25, RZ ;  /* 0x000000191a06723e */ /* 0x000fe400048070ff */
[----:B------:R-:W-:Y:S02]  /*89b0*/  F2FP.SATFINITE.E4M3.F32.PACK_AB_MERGE_C R29, R30, R29, RZ ;  /* 0x0000001d1e1d723e */ /* 0x000fe400048070ff */
[----:B------:R-:W-:Y:S02]  /*89c0*/  F2FP.SATFINITE.E4M3.F32.PACK_AB_MERGE_C R5, R20, R7, R5 ;  /* 0x000000071405723e */ /* 0x000fe40004807005 */
[----:B------:R-:W-:Y:S02]  /*89d0*/  F2FP.SATFINITE.E4M3.F32.PACK_AB_MERGE_C R4, R2, R0, R3 ;  /* 0x000000000204723e */ /* 0x000fe40004807003 */
[----:B------:R-:W-:Y:S02]  /*89e0*/  F2FP.SATFINITE.E4M3.F32.PACK_AB_MERGE_C R6, R24, R23, R6 ;  /* 0x000000171806723e */ /* 0x000fe40004807006 */
[----:B------:R-:W-:Y:S05]  /*89f0*/  F2FP.SATFINITE.E4M3.F32.PACK_AB_MERGE_C R7, R28, R27, R29 ;  /* 0x0000001b1c07723e */ /* 0x000fea000480701d */
[----:B------:R1:W-:Y:S01]  /*8a00*/  STS.128 [R74+0x1010], R4 ;  /* 0x001010044a007388 */ /* 0x0003e20000000c00 */
[----:B------:R-:W-:Y:S01]  /*8a10*/  @!PT LDS RZ, [RZ] ;  /* 0x00000000fffff984 */ /* 0x000fe20000000800 */
[----:B------:R-:W-:Y:S01]  /*8a20*/  @!PT LDS RZ, [RZ] ;  /* 0x00000000fffff984 */ /* 0x000fe20000000800 */
[----:B------:R-:W-:Y:S01]  /*8a30*/  @!PT LDS RZ, [RZ] ;  /* 0x00000000fffff984 */ /* 0x000fe20000000800 */
[----:B------:R-:W-:Y:S01]  /*8a40*/  @!PT LDS RZ, [RZ] ;  /* 0x00000000fffff984 */ /* 0x000fe20000000800 */
[----:B------:R2:W-:Y:S07]  /*8a50*/  MEMBAR.ALL.CTA ;  /* 0x0000000000007992 */ /* 0x0005ee0000008000 */
[----:B--2---:R-:W2:Y:S02]  /*8a60*/  FENCE.VIEW.ASYNC.S ;  /* 0x00000000000073c6 */ /* 0x004ea40000000000 */
[----:B--2---:R-:W-:Y:S06]  /*8a70*/  BAR.SYNC.DEFER_BLOCKING 0x1, 0x80 ;  /* 0x0042000000007b1d */ /* 0x004fec0000010000 */
[----:B------:R-:W-:Y:S05]  /*8a80*/  @P0 BRA `(.L_x_136) ;  /* 0x0000000000880947 */ /* 0x000fea0003800000 */
[----:B------:R-:W2:Y:S01]  /*8a90*/  LDCU.128 UR12, c[0x0][0xb90] ;  /* 0x00017200ff0c77ac */ /* 0x000ea20008000c00 */
[----:B------:R-:W3:Y:S01]  /*8aa0*/  LDCU UR18, c[0x0][0xba0] ;  /* 0x00017400ff1277ac */ /* 0x000ee20008000800 */
[----:B------:R-:W-:Y:S02]  /*8ab0*/  USHF.L.U32 UR10, UR44, 0x6, URZ ;  /* 0x000000062c0a7899 */ /* 0x000fe400080006ff */
[----:B------:R-:W-:Y:S02]  /*8ac0*/  UISETP.NE.AND UP0, UPT, UR60, 0x1, UPT ;  /* 0x000000013c00788c */ /* 0x000fe4000bf05270 */
[----:B------:R-:W-:Y:S01]  /*8ad0*/  UIMAD.WIDE.U32 UR4, UR10, UR61, URZ ;  /* 0x0000003d0a0472a5 */ /* 0x000fe2000f8e00ff */
[----:B------:R-:W4:Y:S01]  /*8ae0*/  LDCU.64 UR16, c[0x0][0x348] ;  /* 0x00006900ff1077ac */ /* 0x000f220008000a00 */
[----:B------:R-:W-:Y:S02]  /*8af0*/  UIADD3 UR8, UPT, UPT, UR43, 0x1400, URZ ;  /* 0x000014002b087890 */ /* 0x000fe4000fffe0ff */
[----:B--2---:R-:W-:Y:S02]  /*8b00*/  UISETP.NE.AND UP1, UPT, UR14, 0x1, UPT ;  /* 0x000000010e00788c */ /* 0x004fe4000bf25270 */
[----:B------:R-:W-:Y:S02]  /*8b10*/  USHF.L.U32 UR9, UR45, 0x6, URZ ;  /* 0x000000062d097899 */ /* 0x000fe400080006ff */
[----:B------:R-:W-:Y:S01]  /*8b20*/  MOV R82, UR8 ;  /* 0x0000000800527c02 */ /* 0x000fe20008000f00 */
[----:B------:R-:W-:Y:S02]  /*8b30*/  UMOV UR4, UR5 ;  /* 0x0000000500047c82 */ /* 0x000fe40008000000 */
[----:B------:R-:W-:Y:S01]  /*8b40*/  USHF.R.U32.HI UR4, URZ, UR62, UR4 ;  /* 0x0000003eff047299 */ /* 0x000fe20008011604 */
[----:B------:R-:W-:Y:S03]  /*8b50*/  R2UR UR8, R82 ;  /* 0x00000000520872ca */ /* 0x000fe600000e0000 */
[----:B------:R-:W-:Y:S02]  /*8b60*/  USEL UR11, UR10, UR4, !UP0 ;  /* 0x000000040a0b7287 */ /* 0x000fe4000c000000 */
[----:B------:R-:W-:Y:S02]  /*8b70*/  UISETP.NE.AND UP0, UPT, UR63, 0x1, UPT ;  /* 0x000000013f00788c */ /* 0x000fe4000bf05270 */
[----:B------:R-:W-:Y:S07]  /*8b80*/  UIMAD.WIDE.U32 UR4, UR11, UR12, URZ ;  /* 0x0000000c0b0472a5 */ /* 0x000fee000f8e00ff */
[----:B------:R-:W-:Y:S02]  /*8b90*/  UMOV UR4, UR5 ;  /* 0x0000000500047c82 */ /* 0x000fe40008000000 */
[----:B------:R-:W-:Y:S04]  /*8ba0*/  USHF.R.U32.HI UR4, URZ, UR13, UR4 ;  /* 0x0000000dff047299 */ /* 0x000fe80008011604 */
[----:B------:R-:W-:Y:S02]  /*8bb0*/  USEL UR12, UR11, UR4, !UP0 ;  /* 0x000000040b0c7287 */ /* 0x000fe4000c000000 */
[----:B----4-:R-:W-:Y:S02]  /*8bc0*/  UIADD3 UR4, UP0, UPT, UR16, 0x780, URZ ;  /* 0x0000078010047890 */ /* 0x010fe4000ff1e0ff */
[----:B------:R-:W-:Y:S07]  /*8bd0*/  UIMAD.WIDE.U32 UR6, UR12, UR15, URZ ;  /* 0x0000000f0c0672a5 */ /* 0x000fee000f8e00ff */
[----:B------:R-:W-:Y:S01]  /*8be0*/  UMOV UR5, UR7 ;  /* 0x0000000700057c82 */ /* 0x000fe20008000000 */
[----:B------:R-:W-:Y:S02]  /*8bf0*/  UIADD3 UR7, UPT, UPT, -UR11, URZ, URZ ;  /* 0x000000ff0b077290 */ /* 0x000fe4000fffe1ff */
[----:B---3--:R-:W-:Y:S02]  /*8c00*/  USHF.R.U32.HI UR5, URZ, UR18, UR5 ;  /* 0x00000012ff057299 */ /* 0x008fe40008011605 */
[----:B------:R-:W-:Y:S02]  /*8c10*/  UIMAD UR10, UR60, UR7, UR10 ;  /* 0x000000073c0a72a4 */ /* 0x000fe4000f8e020a */
[----:B------:R-:W-:Y:S02]  /*8c20*/  USEL UR13, UR12, UR5, !UP1 ;  /* 0x000000050c0d7287 */ /* 0x000fe4000c800000 */
[----:B------:R-:W-:Y:S02]  /*8c30*/  UIADD3 UR5, UPT, UPT, -UR12, URZ, URZ ;  /* 0x000000ff0c057290 */ /* 0x000fe4000fffe1ff */
[----:B------:R-:W-:Y:S02]  /*8c40*/  UIADD3 UR6, UPT, UPT, -UR13, URZ, URZ ;  /* 0x000000ff0d067290 */ /* 0x000fe4000fffe1ff */
[----:B------:R-:W-:Y:S02]  /*8c50*/  UIMAD UR11, UR63, UR5, UR11 ;  /* 0x000000053f0b72a4 */ /* 0x000fe4000f8e020b */
[----:B------:R-:W-:Y:S02]  /*8c60*/  UIMAD UR12, UR14, UR6, UR12 ;  /* 0x000000060e0c72a4 */ /* 0x000fe4000f8e020c */
[----:B------:R-:W-:Y:S09]  /*8c70*/  UIADD3.X UR5, UPT, UPT, URZ, UR17, URZ, UP0, !UPT ;  /* 0x00000011ff057290 */ /* 0x000ff200087fe4ff */
[----:B------:R2:W-:Y:S01]  /*8c80*/  UTMASTG.5D.IM2COL [UR8], [UR4] ;  /* 0x00000008040073b5 */ /* 0x0005e20008060000 */
[----:B------:R0:W-:Y:S01]  /*8c90*/  UTMACMDFLUSH ;  /* 0x00000000000079b7 */ /* 0x0001e20000000000 */
[----:B--2---:R-:W-:Y:S04]  /*8ca0*/  DEPBAR.LE SB0, 0x0 ;  /* 0x000080000000791a */ /* 0x004fe80000000000 */
.L_x_136:
[----:B------:R-:W-:Y:S05]  /*8cb0*/  BSYNC.RECONVERGENT B0 ;  /* 0x0000000000007941 */ /* 0x000fea0003800200 */
.L_x_135:
[----:B------:R-:W-:Y:S01]  /*8cc0*/  R2UR UR5, R68 ;  /* 0x00000000440572ca */ /* 0x000fe200000e0000 */
[----:B------:R-:W-:Y:S01]  /*8cd0*/  BAR.SYNC.DEFER_BLOCKING 0x1, 0x80 ;  /* 0x0042000000007b1d */ /* 0x000fe20000010000 */
[----:B------:R-:W-:Y:S01]  /*8ce0*/  R2UR UR4, R69 ;  /* 0x00000000450472ca */ /* 0x000fe200000e0000 */
[----:B------:R-:W-:Y:S01]  /*8cf0*/  UISETP.NE.AND UP0, UPT, UR46, URZ, UPT ;  /* 0x000000ff2e00728c */ /* 0x000fe2000bf05270 */
[----:B------:R-:W-:Y:S01]  /*8d00*/  ISETP.NE.AND P0, PT, R36, 0x2, PT ;  /* 0x000000022400780c */ /* 0x000fe20003f05270 */
[----:B------:R-:W-:Y:S01]  /*8d10*/  IMAD.MOV.U32 R16, RZ, RZ, R81 ;  /* 0x000000ffff107224 */ /* 0x000fe200078e0051 */
[----:B------:R-:W-:Y:S02]  /*8d20*/  LOP3.LUT R72, R72, 0x1, RZ, 0x3c, !PT ;  /* 0x0000000148487812 */ /* 0x000fe400078e3cff */
[----:B------:R-:W-:Y:S02]  /*8d30*/  SEL R0, RZ, 0x1, P0 ;  /* 0x00000001ff007807 */ /* 0x000fe40000000000 */
[----:B------:R-:W-:Y:S02]  /*8d40*/  SEL R36, R36, RZ, P0 ;  /* 0x000000ff24247207 */ /* 0x000fe40000000000 */
[----:B------:R-:W-:Y:S01]  /*8d50*/  LOP3.LUT R73, R73, R0, RZ, 0x3c, !PT ;  /* 0x0000000049497212 */ /* 0x000fe200078e3cff */
[----:B------:R-:W-:Y:S02]  /*8d60*/  UIADD3 UR45, UPT, UPT, UR36, UR5, URZ ;  /* 0x00000005242d7290 */ /* 0x000fe4000fffe0ff */
[----:B------:R-:W-:Y:S01]  /*8d70*/  UIADD3 UR44, UPT, UPT, UR37, UR4, URZ ;  /* 0x00000004252c7290 */ /* 0x000fe2000fffe0ff */
[----:B------:R-:W-:Y:S11]  /*8d80*/  BRA.U UP0, `(.L_x_137) ;  /* 0xffffffe100ec7547 */ /* 0x000ff6000b83ffff */
[----:B------:R-:W-:Y:S05]  /*8d90*/  EXIT ;  /* 0x000000000000794d */ /* 0x000fea0003800000 */
.L_x_20:
[----:B------:R-:W-:Y:S07]  /*8da0*/  MOV R0, UR9 ;  /* 0x0000000900007c02 */ /* 0x000fee0008000f00 */
.L_x_138:
[----:B--2---:R2:W3:Y:S02]  /*8db0*/  SYNCS.PHASECHK.TRANS64.TRYWAIT P0, [R0+URZ+0x1b0], R4 ;  /* 0x0001b004000075a7 */ /* 0x0044e400080011ff */
[----:B---3--:R-:W-:Y:S05]  /*8dc0*/  @!P0 NANOSLEEP.SYNCS 0x989680 ;  /* 0x009896800000895d */ /* 0x008fea0003900000 */
[----:B------:R-:W3:Y:S02]  /*8dd0*/  @!P0 SYNCS.PHASECHK.TRANS64 P0, [R0+URZ+0x1b0], R4 ;  /* 0x0001b004000085a7 */ /* 0x000ee400080010ff */
[----:B---3--:R-:W-:Y:S05]  /*8de0*/  @!P0 BRA `(.L_x_138) ;  /* 0xfffffffc00f08947 */ /* 0x008fea000383ffff */
[----:B------:R-:W-:Y:S05]  /*8df0*/  BRA `(.L_x_19) ;  /* 0xffffff9000287947 */ /* 0x000fea000383ffff */
.L_x_26:
[----:B------:R-:W-:Y:S07]  /*8e00*/  MOV R0, UR9 ;  /* 0x0000000900007c02 */ /* 0x000fee0008000f00 */
.L_x_139:
[----:B--2---:R2:W4:Y:S02]  /*8e10*/  SYNCS.PHASECHK.TRANS64.TRYWAIT P0, [R0+URZ+0x1b0], R4 ;  /* 0x0001b004000075a7 */ /* 0x00452400080011ff */
[----:B----4-:R-:W-:Y:S05]  /*8e20*/  @!P0 NANOSLEEP.SYNCS 0x989680 ;  /* 0x009896800000895d */ /* 0x010fea0003900000 */
[----:B------:R-:W4:Y:S02]  /*8e30*/  @!P0 SYNCS.PHASECHK.TRANS64 P0, [R0+URZ+0x1b0], R4 ;  /* 0x0001b004000085a7 */ /* 0x000f2400080010ff */
[----:B----4-:R-:W-:Y:S05]  /*8e40*/  @!P0 BRA `(.L_x_139) ;  /* 0xfffffffc00f08947 */ /* 0x010fea000383ffff */
[----:B------:R-:W-:Y:S05]  /*8e50*/  BRA `(.L_x_25) ;  /* 0xffffff9400b47947 */ /* 0x000fea000383ffff */
.L_x_30:
[----:B-1----:R-:W-:-:S07]  /*8e60*/  MOV R0, UR36 ;  /* 0x0000002400007c02 */ /* 0x002fce0008000f00 */
.L_x_140:
[----:B-1----:R1:W2:Y:S02]  /*8e70*/  SYNCS.PHASECHK.TRANS64.TRYWAIT P0, [R0+URZ+0x380], R3 ;  /* 0x00038003000075a7 */ /* 0x0022a400080011ff */
[----:B--2---:R-:W-:Y:S05]  /*8e80*/  @!P0 NANOSLEEP.SYNCS 0x989680 ;  /* 0x009896800000895d */ /* 0x004fea0003900000 */
[----:B------:R-:W2:Y:S02]  /*8e90*/  @!P0 SYNCS.PHASECHK.TRANS64 P0, [R0+URZ+0x380], R3 ;  /* 0x00038003000085a7 */ /* 0x000ea400080010ff */
[----:B--2---:R-:W-:Y:S05]  /*8ea0*/  @!P0 BRA `(.L_x_140) ;  /* 0xfffffffc00f08947 */ /* 0x004fea000383ffff */
[----:B------:R-:W-:Y:S05]  /*8eb0*/  BRA `(.L_x_141) ;  /* 0xffffff9800807947 */ /* 0x000fea000383ffff */
.L_x_34:
[----:B------:R-:W-:-:S07]  /*8ec0*/  MOV R0, UR4 ;  /* 0x0000000400007c02 */ /* 0x000fce0008000f00 */
.L_x_142:
[----:B-1----:R1:W2:Y:S02]  /*8ed0*/  SYNCS.PHASECHK.TRANS64.TRYWAIT P0, [R0+URZ], R2 ;  /* 0x00000002000075a7 */ /* 0x0022a400080011ff */
[----:B--2---:R-:W-:Y:S05]  /*8ee0*/  @!P0 NANOSLEEP.SYNCS 0x989680 ;  /* 0x009896800000895d */ /* 0x004fea0003900000 */
[----:B------:R-:W2:Y:S02]  /*8ef0*/  @!P0 SYNCS.PHASECHK.TRANS64 P0, [R0+URZ], R2 ;  /* 0x00000002000085a7 */ /* 0x000ea400080010ff */
[----:B--2---:R-:W-:Y:S05]  /*8f00*/  @!P0 BRA `(.L_x_142) ;  /* 0xfffffffc00f08947 */ /* 0x004fea000383ffff */
[----:B------:R-:W-:Y:S05]  /*8f10*/  BRA `(.L_x_143) ;  /* 0xffffffa000187947 */ /* 0x000fea000383ffff */
.L_x_35:
[----:B------:R-:W-:-:S07]  /*8f20*/  MOV R0, UR5 ;  /* 0x0000000500007c02 */ /* 0x000fce0008000f00 */
.L_x_144:
[----:B-1----:R1:W2:Y:S02]  /*8f30*/  SYNCS.PHASECHK.TRANS64.TRYWAIT P0, [R0+URZ], R2 ;  /* 0x00000002000075a7 */ /* 0x0022a400080011ff */
[----:B--2---:R-:W-:Y:S05]  /*8f40*/  @!P0 NANOSLEEP.SYNCS 0x989680 ;  /* 0x009896800000895d */ /* 0x004fea0003900000 */
[----:B------:R-:W2:Y:S02]  /*8f50*/  @!P0 SYNCS.PHASECHK.TRANS64 P0, [R0+URZ], R2 ;  /* 0x00000002000085a7 */ /* 0x000ea400080010ff */
[----:B--2---:R-:W-:Y:S05]  /*8f60*/  @!P0 BRA `(.L_x_144) ;  /* 0xfffffffc00f08947 */ /* 0x004fea000383ffff */
[----:B------:R-:W-:Y:S05]  /*8f70*/  BRA `(.L_x_145) ;  /* 0xffffffa000287947 */ /* 0x000fea000383ffff */
.L_x_36:
[----:B------:R-:W-:-:S07]  /*8f80*/  MOV R0, UR5 ;  /* 0x0000000500007c02 */ /* 0x000fce0008000f00 */
.L_x_146:
[----:B-1----:R1:W2:Y:S02]  /*8f90*/  SYNCS.PHASECHK.TRANS64.TRYWAIT P0, [R0+URZ], R2 ;  /* 0x00000002000075a7 */ /* 0x0022a400080011ff */
[----:B--2---:R-:W-:Y:S05]  /*8fa0*/  @!P0 NANOSLEEP.SYNCS 0x989680 ;  /* 0x009896800000895d */ /* 0x004fea0003900000 */
[----:B------:R-:W2:Y:S02]  /*8fb0*/  @!P0 SYNCS.PHASECHK.TRANS64 P0, [R0+URZ], R2 ;  /* 0x00000002000085a7 */ /* 0x000ea400080010ff */
[----:B--2---:R-:W-:Y:S05]  /*8fc0*/  @!P0 BRA `(.L_x_146) ;  /* 0xfffffffc00f08947 */ /* 0x004fea000383ffff */
[----:B------:R-:W-:Y:S05]  /*8fd0*/  BRA `(.L_x_147) ;  /* 0xffffffa000387947 */ /* 0x000fea000383ffff */
.L_x_37:
[----:B------:R-:W-:-:S07]  /*8fe0*/  MOV R0, UR5 ;  /* 0x0000000500007c02 */ /* 0x000fce0008000f00 */
.L_x_148:
[----:B-1----:R1:W2:Y:S02]  /*8ff0*/  SYNCS.PHASECHK.TRANS64.TRYWAIT P0, [R0+URZ], R2 ;  /* 0x00000002000075a7 */ /* 0x0022a400080011ff */
[----:B--2---:R-:W-:Y:S05]  /*9000*/  @!P0 NANOSLEEP.SYNCS 0x989680 ;  /* 0x009896800000895d */ /* 0x004fea0003900000 */
[----:B------:R-:W2:Y:S02]  /*9010*/  @!P0 SYNCS.PHASECHK.TRANS64 P0, [R0+URZ], R2 ;  /* 0x00000002000085a7 */ /* 0x000ea400080010ff */
[----:B--2---:R-:W-:Y:S05]  /*9020*/  @!P0 BRA `(.L_x_148) ;  /* 0xfffffffc00f08947 */ /* 0x004fea000383ffff */
[----:B------:R-:W-:Y:S05]  /*9030*/  BRA `(.L_x_149) ;  /* 0xffffffa000487947 */ /* 0x000fea000383ffff */
.L_x_38:
[----:B------:R-:W-:-:S07]  /*9040*/  MOV R0, UR5 ;  /* 0x0000000500007c02 */ /* 0x000fce0008000f00 */
.L_x_150:
[----:B-1----:R1:W2:Y:S02]  /*9050*/  SYNCS.PHASECHK.TRANS64.TRYWAIT P0, [R0+URZ], R2 ;  /* 0x00000002000075a7 */ /* 0x0022a400080011ff */
[----:B--2---:R-:W-:Y:S05]  /*9060*/  @!P0 NANOSLEEP.SYNCS 0x989680 ;  /* 0x009896800000895d */ /* 0x004fea0003900000 */
[----:B------:R-:W2:Y:S02]  /*9070*/  @!P0 SYNCS.PHASECHK.TRANS64 P0, [R0+URZ], R2 ;  /* 0x00000002000085a7 */ /* 0x000ea400080010ff */
[----:B--2---:R-:W-:Y:S05]  /*9080*/  @!P0 BRA `(.L_x_150) ;  /* 0xfffffffc00f08947 */ /* 0x004fea000383ffff */
[----:B------:R-:W-:Y:S05]  /*9090*/  BRA `(.L_x_151) ;  /* 0xffffffa000587947 */ /* 0x000fea000383ffff */
.L_x_39:
[----:B------:R-:W-:-:S07]  /*90a0*/  MOV R0, UR5 ;  /* 0x0000000500007c02 */ /* 0x000fce0008000f00 */
.L_x_152:
[----:B-1----:R1:W2:Y:S02]  /*90b0*/  SYNCS.PHASECHK.TRANS64.TRYWAIT P0, [R0+URZ], R2 ;  /* 0x00000002000075a7 */ /* 0x0022a400080011ff */
[----:B--2---:R-:W-:Y:S05]  /*90c0*/  @!P0 NANOSLEEP.SYNCS 0x989680 ;  /* 0x009896800000895d */ /* 0x004fea0003900000 */
[----:B------:R-:W2:Y:S02]  /*90d0*/  @!P0 SYNCS.PHASECHK.TRANS64 P0, [R0+URZ], R2 ;  /* 0x00000002000085a7 */ /* 0x000ea400080010ff */
[----:B--2---:R-:W-:Y:S05]  /*90e0*/  @!P0 BRA `(.L_x_152) ;  /* 0xfffffffc00f08947 */ /* 0x004fea000383ffff */
[----:B------:R-:W-:Y:S05]  /*90f0*/  BRA `(.L_x_153) ;  /* 0xffffffa000687947 */ /* 0x000fea000383ffff */
.L_x_40:
[----:B------:R-:W-:-:S07]  /*9100*/  MOV R0, UR5 ;  /* 0x0000000500007c02 */ /* 0x000fce0008000f00 */
.L_x_154:
[----:B-1----:R1:W2:Y:S02]  /*9110*/  SYNCS.PHASECHK.TRANS64.TRYWAIT P0, [R0+URZ], R2 ;  /* 0x00000002000075a7 */ /* 0x0022a400080011ff */
[----:B--2---:R-:W-:Y:S05]  /*9120*/  @!P0 NANOSLEEP.SYNCS 0x989680 ;  /* 0x009896800000895d */ /* 0x004fea0003900000 */
[----:B------:R-:W2:Y:S02]  /*9130*/  @!P0 SYNCS.PHASECHK.TRANS64 P0, [R0+URZ], R2 ;  /* 0x00000002000085a7 */ /* 0x000ea400080010ff */
[----:B--2---:R-:W-:Y:S05]  /*9140*/  @!P0 BRA `(.L_x_154) ;  /* 0xfffffffc00f08947 */ /* 0x004fea000383ffff */
[----:B------:R-:W-:Y:S05]  /*9150*/  BRA `(.L_x_155) ;  /* 0xffffffa000787947 */ /* 0x000fea000383ffff */
.L_x_41:
[----:B------:R-:W-:-:S07]  /*9160*/  MOV R0, UR5 ;  /* 0x0000000500007c02 */ /* 0x000fce0008000f00 */
.L_x_156:
[----:B-1----:R1:W2:Y:S02]  /*9170*/  SYNCS.PHASECHK.TRANS64.TRYWAIT P0, [R0+URZ], R2 ;  /* 0x00000002000075a7 */ /* 0x0022a400080011ff */
[----:B--2---:R-:W-:Y:S05]  /*9180*/  @!P0 NANOSLEEP.SYNCS 0x989680 ;  /* 0x009896800000895d */ /* 0x004fea0003900000 */
[----:B------:R-:W2:Y:S02]  /*9190*/  @!P0 SYNCS.PHASECHK.TRANS64 P0, [R0+URZ], R2 ;  /* 0x00000002000085a7 */ /* 0x000ea400080010ff */
[----:B--2---:R-:W-:Y:S05]  /*91a0*/  @!P0 BRA `(.L_x_156) ;  /* 0xfffffffc00f08947 */ /* 0x004fea000383ffff */
[----:B------:R-:W-:Y:S05]  /*91b0*/  BRA `(.L_x_157) ;  /* 0xffffffa000887947 */ /* 0x000fea000383ffff */
.L_x_42:
[----:B------:R-:W-:-:S07]  /*91c0*/  MOV R0, UR5 ;  /* 0x0000000500007c02 */ /* 0x000fce0008000f00 */
.L_x_158:
[----:B-1----:R1:W2:Y:S02]  /*91d0*/  SYNCS.PHASECHK.TRANS64.TRYWAIT P0, [R0+URZ], R2 ;  /* 0x00000002000075a7 */ /* 0x0022a400080011ff */
[----:B--2---:R-:W-:Y:S05]  /*91e0*/  @!P0 NANOSLEEP.SYNCS 0x989680 ;  /* 0x009896800000895d */ /* 0x004fea0003900000 */
[----:B------:R-:W2:Y:S02]  /*91f0*/  @!P0 SYNCS.PHASECHK.TRANS64 P0, [R0+URZ], R2 ;  /* 0x00000002000085a7 */ /* 0x000ea400080010ff */
[----:B--2---:R-:W-:Y:S05]  /*9200*/  @!P0 BRA `(.L_x_158) ;  /* 0xfffffffc00f08947 */ /* 0x004fea000383ffff */
[----:B------:R-:W-:Y:S05]  /*9210*/  BRA `(.L_x_159) ;  /* 0xffffffa000987947 */ /* 0x000fea000383ffff */
.L_x_43:
[----:B------:R-:W-:-:S07]  /*9220*/  MOV R0, UR5 ;  /* 0x0000000500007c02 */ /* 0x000fce0008000f00 */
.L_x_160:
[----:B-1----:R1:W2:Y:S02]  /*9230*/  SYNCS.PHASECHK.TRANS64.TRYWAIT P0, [R0+URZ], R2 ;  /* 0x00000002000075a7 */ /* 0x0022a400080011ff */
[----:B--2---:R-:W-:Y:S05]  /*9240*/  @!P0 NANOSLEEP.SYNCS 0x989680 ;  /* 0x009896800000895d */ /* 0x004fea0003900000 */
[----:B------:R-:W2:Y:S02]  /*9250*/  @!P0 SYNCS.PHASECHK.TRANS64 P0, [R0+URZ], R2 ;  /* 0x00000002000085a7 */ /* 0x000ea400080010ff */
[----:B--2---:R-:W-:Y:S05]  /*9260*/  @!P0 BRA `(.L_x_160) ;  /* 0xfffffffc00f08947 */ /* 0x004fea000383ffff */
[----:B------:R-:W-:Y:S05]  /*9270*/  BRA `(.L_x_161) ;  /* 0xffffffa000a87947 */ /* 0x000fea000383ffff */
.L_x_44:
[----:B------:R-:W-:-:S07]  /*9280*/  MOV R0, UR5 ;  /* 0x0000000500007c02 */ /* 0x000fce0008000f00 */
.L_x_162:
[----:B-1----:R1:W2:Y:S02]  /*9290*/  SYNCS.PHASECHK.TRANS64.TRYWAIT P0, [R0+URZ], R2 ;  /* 0x00000002000075a7 */ /* 0x0022a400080011ff */
[----:B--2---:R-:W-:Y:S05]  /*92a0*/  @!P0 NANOSLEEP.SYNCS 0x989680 ;  /* 0x009896800000895d */ /* 0x004fea0003900000 */
[----:B------:R-:W2:Y:S02]  /*92b0*/  @!P0 SYNCS.PHASECHK.TRANS64 P0, [R0+URZ], R2 ;  /* 0x00000002000085a7 */ /* 0x000ea400080010ff */
[----:B--2---:R-:W-:Y:S05]  /*92c0*/  @!P0 BRA `(.L_x_162) ;  /* 0xfffffffc00f08947 */ /* 0x004fea000383ffff */
[----:B------:R-:W-:Y:S05]  /*92d0*/  BRA `(.L_x_163) ;  /* 0xffffffa000b87947 */ /* 0x000fea000383ffff */
.L_x_45:
[----:B------:R-:W-:-:S07]  /*92e0*/  MOV R0, UR5 ;  /* 0x0000000500007c02 */ /* 0x000fce0008000f00 */
.L_x_164:
[----:B-1----:R1:W2:Y:S02]  /*92f0*/  SYNCS.PHASECHK.TRANS64.TRYWAIT P0, [R0+URZ], R2 ;  /* 0x00000002000075a7 */ /* 0x0022a400080011ff */
[----:B--2---:R-:W-:Y:S05]  /*9300*/  @!P0 NANOSLEEP.SYNCS 0x989680 ;  /* 0x009896800000895d */ /* 0x004fea0003900000 */
[----:B------:R-:W2:Y:S02]  /*9310*/  @!P0 SYNCS.PHASECHK.TRANS64 P0, [R0+URZ], R2 ;  /* 0x00000002000085a7 */ /* 0x000ea400080010ff */
[----:B--2---:R-:W-:Y:S05]  /*9320*/  @!P0 BRA `(.L_x_164) ;  /* 0xfffffffc00f08947 */ /* 0x004fea000383ffff */
[----:B------:R-:W-:Y:S05]  /*9330*/  BRA `(.L_x_165) ;  /* 0xffffffa000c87947 */ /* 0x000fea000383ffff */
.L_x_46:
[----:B------:R-:W-:-:S07]  /*9340*/  MOV R0, UR5 ;  /* 0x0000000500007c02 */ /* 0x000fce0008000f00 */
.L_x_166:
[----:B-1----:R1:W2:Y:S02]  /*9350*/  SYNCS.PHASECHK.TRANS64.TRYWAIT P0, [R0+URZ], R2 ;  /* 0x00000002000075a7 */ /* 0x0022a400080011ff */
[----:B--2---:R-:W-:Y:S05]  /*9360*/  @!P0 NANOSLEEP.SYNCS 0x989680 ;  /* 0x009896800000895d */ /* 0x004fea0003900000 */
[----:B------:R-:W2:Y:S02]  /*9370*/  @!P0 SYNCS.PHASECHK.TRANS64 P0, [R0+URZ], R2 ;  /* 0x00000002000085a7 */ /* 0x000ea400080010ff */
[----:B--2---:R-:W-:Y:S05]  /*9380*/  @!P0 BRA `(.L_x_166) ;  /* 0xfffffffc00f08947 */ /* 0x004fea000383ffff */
[----:B------:R-:W-:Y:S05]  /*9390*/  BRA `(.L_x_167) ;  /* 0xffffffa000d87947 */ /* 0x000fea000383ffff */
.L_x_47:
[----:B------:R-:W-:-:S07]  /*93a0*/  MOV R0, UR5 ;  /* 0x0000000500007c02 */ /* 0x000fce0008000f00 */
.L_x_168:
[----:B-1----:R1:W2:Y:S02]  /*93b0*/  SYNCS.PHASECHK.TRANS64.TRYWAIT P0, [R0+URZ], R2 ;  /* 0x00000002000075a7 */ /* 0x0022a400080011ff */
[----:B--2---:R-:W-:Y:S05]  /*93c0*/  @!P0 NANOSLEEP.SYNCS 0x989680 ;  /* 0x009896800000895d */ /* 0x004fea0003900000 */
[----:B------:R-:W2:Y:S02]  /*93d0*/  @!P0 SYNCS.PHASECHK.TRANS64 P0, [R0+URZ], R2 ;  /* 0x00000002000085a7 */ /* 0x000ea400080010ff */
[----:B--2---:R-:W-:Y:S05]  /*93e0*/  @!P0 BRA `(.L_x_168) ;  /* 0xfffffffc00f08947 */ /* 0x004fea000383ffff */
[----:B------:R-:W-:Y:S05]  /*93f0*/  BRA `(.L_x_169) ;  /* 0xffffffa000e87947 */ /* 0x000fea000383ffff */
.L_x_48:
[----:B------:R-:W-:-:S07]  /*9400*/  MOV R0, UR5 ;  /* 0x0000000500007c02 */ /* 0x000fce0008000f00 */
.L_x_170:
[----:B-1----:R1:W2:Y:S02]  /*9410*/  SYNCS.PHASECHK.TRANS64.TRYWAIT P0, [R0+URZ], R2 ;  /* 0x00000002000075a7 */ /* 0x0022a400080011ff */
[----:B--2---:R-:W-:Y:S05]  /*9420*/  @!P0 NANOSLEEP.SYNCS 0x989680 ;  /* 0x009896800000895d */ /* 0x004fea0003900000 */
[----:B------:R-:W2:Y:S02]  /*9430*/  @!P0 SYNCS.PHASECHK.TRANS64 P0, [R0+URZ], R2 ;  /* 0x00000002000085a7 */ /* 0x000ea400080010ff */
[----:B--2---:R-:W-:Y:S05]  /*9440*/  @!P0 BRA `(.L_x_170) ;  /* 0xfffffffc00f08947 */ /* 0x004fea000383ffff */
[----:B------:R-:W-:Y:S05]  /*9450*/  BRA `(.L_x_171) ;  /* 0xffffffa000f87947 */ /* 0x000fea000383ffff */
.L_x_49:
[----:B------:R-:W-:-:S07]  /*9460*/  MOV R0, UR5 ;  /* 0x0000000500007c02 */ /* 0x000fce0008000f00 */
.L_x_172:
[----:B-1----:R1:W2:Y:S02]  /*9470*/  SYNCS.PHASECHK.TRANS64.TRYWAIT P0, [R0+URZ], R2 ;  /* 0x00000002000075a7 */ /* 0x0022a400080011ff */
[----:B--2---:R-:W-:Y:S05]  /*9480*/  @!P0 NANOSLEEP.SYNCS 0x989680 ;  /* 0x009896800000895d */ /* 0x004fea0003900000 */
[----:B------:R-:W2:Y:S02]  /*9490*/  @!P0 SYNCS.PHASECHK.TRANS64 P0, [R0+URZ], R2 ;  /* 0x00000002000085a7 */ /* 0x000ea400080010ff */
[----:B--2---:R-:W-:Y:S05]  /*94a0*/  @!P0 BRA `(.L_x_172) ;  /* 0xfffffffc00f08947 */ /* 0x004fea000383ffff */
[----:B------:R-:W-:Y:S05]  /*94b0*/  BRA `(.L_x_173) ;  /* 0xffffffa400087947 */ /* 0x000fea000383ffff */
.L_x_50:
[----:B------:R-:W-:-:S07]  /*94c0*/  MOV R0, UR5 ;  /* 0x0000000500007c02 */ /* 0x000fce0008000f00 */
.L_x_174:
[----:B-1----:R1:W2:Y:S02]  /*94d0*/  SYNCS.PHASECHK.TRANS64.TRYWAIT P0, [R0+URZ], R2 ;  /* 0x00000002000075a7 */ /* 0x0022a400080011ff */
[----:B--2---:R-:W-:Y:S05]  /*94e0*/  @!P0 NANOSLEEP.SYNCS 0x989680 ;  /* 0x009896800000895d */ /* 0x004fea0003900000 */
[----:B------:R-:W2:Y:S02]  /*94f0*/  @!P0 SYNCS.PHASECHK.TRANS64 P0, [R0+URZ], R2 ;  /* 0x00000002000085a7 */ /* 0x000ea400080010ff */
[----:B--2---:R-:W-:Y:S05]  /*9500*/  @!P0 BRA `(.L_x_174) ;  /* 0xfffffffc00f08947 */ /* 0x004fea000383ffff */
[----:B------:R-:W-:Y:S05]  /*9510*/  BRA `(.L_x_175) ;  /* 0xffffffa400187947 */ /* 0x000fea000383ffff */
.L_x_51:
[----:B------:R-:W-:-:S07]  /*9520*/  MOV R0, UR5 ;  /* 0x0000000500007c02 */ /* 0x000fce0008000f00 */
.L_x_176:
[----:B-1----:R1:W2:Y:S02]  /*9530*/  SYNCS.PHASECHK.TRANS64.TRYWAIT P0, [R0+URZ], R2 ;  /* 0x00000002000075a7 */ /* 0x0022a400080011ff */
[----:B--2---:R-:W-:Y:S05]  /*9540*/  @!P0 NANOSLEEP.SYNCS 0x989680 ;  /* 0x009896800000895d */ /* 0x004fea0003900000 */
[----:B------:R-:W2:Y:S02]  /*9550*/  @!P0 SYNCS.PHASECHK.TRANS64 P0, [R0+URZ], R2 ;  /* 0x00000002000085a7 */ /* 0x000ea400080010ff */
[----:B--2---:R-:W-:Y:S05]  /*9560*/  @!P0 BRA `(.L_x_176) ;  /* 0xfffffffc00f08947 */ /* 0x004fea000383ffff */
[----:B------:R-:W-:Y:S05]  /*9570*/  BRA `(.L_x_177) ;  /* 0xffffffa400287947 */ /* 0x000fea000383ffff */
.L_x_52:
[----:B------:R-:W-:-:S07]  /*9580*/  MOV R0, UR5 ;  /* 0x0000000500007c02 */ /* 0x000fce0008000f00 */
.L_x_178:
[----:B-1----:R1:W2:Y:S02]  /*9590*/  SYNCS.PHASECHK.TRANS64.TRYWAIT P0, [R0+URZ], R2 ;  /* 0x00000002000075a7 */ /* 0x0022a400080011ff */
[----:B--2---:R-:W-:Y:S05]  /*95a0*/  @!P0 NANOSLEEP.SYNCS 0x989680 ;  /* 0x009896800000895d */ /* 0x004fea0003900000 */
[----:B------:R-:W2:Y:S02]  /*95b0*/  @!P0 SYNCS.PHASECHK.TRANS64 P0, [R0+URZ], R2 ;  /* 0x00000002000085a7 */ /* 0x000ea400080010ff */
[----:B--2---:R-:W-:Y:S05]  /*95c0*/  @!P0 BRA `(.L_x_178) ;  /* 0xfffffffc00f08947 */ /* 0x004fea000383ffff */
[----:B------:R-:W-:Y:S05]  /*95d0*/  BRA `(.L_x_179) ;  /* 0xffffffa400387947 */ /* 0x000fea000383ffff */
.L_x_53:
[----:B------:R-:W-:-:S07]  /*95e0*/  MOV R0, UR5 ;  /* 0x0000000500007c02 */ /* 0x000fce0008000f00 */
.L_x_180:
[----:B-1----:R1:W2:Y:S02]  /*95f0*/  SYNCS.PHASECHK.TRANS64.TRYWAIT P0, [R0+URZ], R2 ;  /* 0x00000002000075a7 */ /* 0x0022a400080011ff */
[----:B--2---:R-:W-:Y:S05]  /*9600*/  @!P0 NANOSLEEP.SYNCS 0x989680 ;  /* 0x009896800000895d */ /* 0x004fea0003900000 */
[----:B------:R-:W2:Y:S02]  /*9610*/  @!P0 SYNCS.PHASECHK.TRANS64 P0, [R0+URZ], R2 ;  /* 0x00000002000085a7 */ /* 0x000ea400080010ff */
[----:B--2---:R-:W-:Y:S05]  /*9620*/  @!P0 BRA `(.L_x_180) ;  /* 0xfffffffc00f08947 */ /* 0x004fea000383ffff */
[----:B------:R-:W-:Y:S05]  /*9630*/  BRA `(.L_x_181) ;  /* 0xffffffa400487947 */ /* 0x000fea000383ffff */
.L_x_54:
[----:B------:R-:W-:-:S07]  /*9640*/  MOV R0, UR5 ;  /* 0x0000000500007c02 */ /* 0x000fce0008000f00 */
.L_x_182:
[----:B-1----:R1:W2:Y:S02]  /*9650*/  SYNCS.PHASECHK.TRANS64.TRYWAIT P0, [R0+URZ], R2 ;  /* 0x00000002000075a7 */ /* 0x0022a400080011ff */
[----:B--2---:R-:W-:Y:S05]  /*9660*/  @!P0 NANOSLEEP.SYNCS 0x989680 ;  /* 0x009896800000895d */ /* 0x004fea0003900000 */
[----:B------:R-:W2:Y:S02]  /*9670*/  @!P0 SYNCS.PHASECHK.TRANS64 P0, [R0+URZ], R2 ;  /* 0x00000002000085a7 */ /* 0x000ea400080010ff */
[----:B--2---:R-:W-:Y:S05]  /*9680*/  @!P0 BRA `(.L_x_182) ;  /* 0xfffffffc00f08947 */ /* 0x004fea000383ffff */
[----:B------:R-:W-:Y:S05]  /*9690*/  BRA `(.L_x_183) ;  /* 0xffffffa400587947 */ /* 0x000fea000383ffff */
.L_x_55:
[----:B------:R-:W-:-:S07]  /*96a0*/  MOV R0, UR5 ;  /* 0x0000000500007c02 */ /* 0x000fce0008000f00 */
.L_x_184:
[----:B-1----:R1:W2:Y:S02]  /*96b0*/  SYNCS.PHASECHK.TRANS64.TRYWAIT P0, [R0+URZ], R2 ;  /* 0x00000002000075a7 */ /* 0x0022a400080011ff */
[----:B--2---:R-:W-:Y:S05]  /*96c0*/  @!P0 NANOSLEEP.SYNCS 0x989680 ;  /* 0x009896800000895d */ /* 0x004fea0003900000 */
[----:B------:R-:W2:Y:S02]  /*96d0*/  @!P0 SYNCS.PHASECHK.TRANS64 P0, [R0+URZ], R2 ;  /* 0x00000002000085a7 */ /* 0x000ea400080010ff */
[----:B--2---:R-:W-:Y:S05]  /*96e0*/  @!P0 BRA `(.L_x_184) ;  /* 0xfffffffc00f08947 */ /* 0x004fea000383ffff */
[----:B------:R-:W-:Y:S05]  /*96f0*/  BRA `(.L_x_185) ;  /* 0xffffffa400687947 */ /* 0x000fea000383ffff */
.L_x_56:
[----:B------:R-:W-:-:S07]  /*9700*/  MOV R0, UR5 ;  /* 0x0000000500007c02 */ /* 0x000fce0008000f00 */
.L_x_186:
[----:B-1----:R1:W2:Y:S02]  /*9710*/  SYNCS.PHASECHK.TRANS64.TRYWAIT P0, [R0+URZ], R2 ;  /* 0x00000002000075a7 */ /* 0x0022a400080011ff */
[----:B--2---:R-:W-:Y:S05]  /*9720*/  @!P0 NANOSLEEP.SYNCS 0x989680 ;  /* 0x009896800000895d */ /* 0x004fea0003900000 */
[----:B------:R-:W2:Y:S02]  /*9730*/  @!P0 SYNCS.PHASECHK.TRANS64 P0, [R0+URZ], R2 ;  /* 0x00000002000085a7 */ /* 0x000ea400080010ff */
[----:B--2---:R-:W-:Y:S05]  /*9740*/  @!P0 BRA `(.L_x_186) ;  /* 0xfffffffc00f08947 */ /* 0x004fea000383ffff */
[----:B------:R-:W-:Y:S05]  /*9750*/  BRA `(.L_x_187) ;  /* 0xffffffa400787947 */ /* 0x000fea000383ffff */
.L_x_57:
[----:B------:R-:W-:-:S07]  /*9760*/  MOV R0, UR5 ;  /* 0x0000000500007c02 */ /* 0x000fce0008000f00 */
.L_x_188:
[----:B-1----:R1:W2:Y:S02]  /*9770*/  SYNCS.PHASECHK.TRANS64.TRYWAIT P0, [R0+URZ], R2 ;  /* 0x00000002000075a7 */ /* 0x0022a400080011ff */
[----:B--2---:R-:W-:Y:S05]  /*9780*/  @!P0 NANOSLEEP.SYNCS 0x989680 ;  /* 0x009896800000895d */ /* 0x004fea0003900000 */
[----:B------:R-:W2:Y:S02]  /*9790*/  @!P0 SYNCS.PHASECHK.TRANS64 P0, [R0+URZ], R2 ;  /* 0x00000002000085a7 */ /* 0x000ea400080010ff */
[----:B--2---:R-:W-:Y:S05]  /*97a0*/  @!P0 BRA `(.L_x_188) ;  /* 0xfffffffc00f08947 */ /* 0x004fea000383ffff */
[----:B------:R-:W-:Y:S05]  /*97b0*/  BRA `(.L_x_189) ;  /* 0xffffffa400887947 */ /* 0x000fea000383ffff */
.L_x_58:
[----:B------:R-:W-:-:S07]  /*97c0*/  MOV R0, UR5 ;  /* 0x0000000500007c02 */ /* 0x000fce0008000f00 */
.L_x_190:
[----:B-1----:R1:W2:Y:S02]  /*97d0*/  SYNCS.PHASECHK.TRANS64.TRYWAIT P0, [R0+URZ], R2 ;  /* 0x00000002000075a7 */ /* 0x0022a400080011ff */
[----:B--2---:R-:W-:Y:S05]  /*97e0*/  @!P0 NANOSLEEP.SYNCS 0x989680 ;  /* 0x009896800000895d */ /* 0x004fea0003900000 */
[----:B------:R-:W2:Y:S02]  /*97f0*/  @!P0 SYNCS.PHASECHK.TRANS64 P0, [R0+URZ], R2 ;  /* 0x00000002000085a7 */ /* 0x000ea400080010ff */
[----:B--2---:R-:W-:Y:S05]  /*9800*/  @!P0 BRA `(.L_x_190) ;  /* 0xfffffffc00f08947 */ /* 0x004fea000383ffff */
[----:B------:R-:W-:Y:S05]  /*9810*/  BRA `(.L_x_191) ;  /* 0xffffffa400987947 */ /* 0x000fea000383ffff */
.L_x_59:
[----:B------:R-:W-:-:S07]  /*9820*/  MOV R0, UR5 ;  /* 0x0000000500007c02 */ /* 0x000fce0008000f00 */
.L_x_192:
[----:B-1----:R1:W2:Y:S02]  /*9830*/  SYNCS.PHASECHK.TRANS64.TRYWAIT P0, [R0+URZ], R2 ;  /* 0x00000002000075a7 */ /* 0x0022a400080011ff */
[----:B--2---:R-:W-:Y:S05]  /*9840*/  @!P0 NANOSLEEP.SYNCS 0x989680 ;  /* 0x009896800000895d */ /* 0x004fea0003900000 */
[----:B------:R-:W2:Y:S02]  /*9850*/  @!P0 SYNCS.PHASECHK.TRANS64 P0, [R0+URZ], R2 ;  /* 0x00000002000085a7 */ /* 0x000ea400080010ff */
[----:B--2---:R-:W-:Y:S05]  /*9860*/  @!P0 BRA `(.L_x_192) ;  /* 0xfffffffc00f08947 */ /* 0x004fea000383ffff */
[----:B------:R-:W-:Y:S05]  /*9870*/  BRA `(.L_x_193) ;  /* 0xffffffa400a87947 */ /* 0x000fea000383ffff */
.L_x_60:
[----:B------:R-:W-:-:S07]  /*9880*/  MOV R0, UR5 ;  /* 0x0000000500007c02 */ /* 0x000fce0008000f00 */
.L_x_194:
[----:B-1----:R1:W2:Y:S02]  /*9890*/  SYNCS.PHASECHK.TRANS64.TRYWAIT P0, [R0+URZ], R2 ;  /* 0x00000002000075a7 */ /* 0x0022a400080011ff */
[----:B--2---:R-:W-:Y:S05]  /*98a0*/  @!P0 NANOSLEEP.SYNCS 0x989680 ;  /* 0x009896800000895d */ /* 0x004fea0003900000 */
[----:B------:R-:W2:Y:S02]  /*98b0*/  @!P0 SYNCS.PHASECHK.TRANS64 P0, [R0+URZ], R2 ;  /* 0x00000002000085a7 */ /* 0x000ea400080010ff */
[----:B--2---:R-:W-:Y:S05]  /*98c0*/  @!P0 BRA `(.L_x_194) ;  /* 0xfffffffc00f08947 */ /* 0x004fea000383ffff */
[----:B------:R-:W-:Y:S05]  /*98d0*/  BRA `(.L_x_195) ;  /* 0xffffffa400b87947 */ /* 0x000fea000383ffff */
.L_x_61:
[----:B------:R-:W-:-:S07]  /*98e0*/  MOV R0, UR5 ;  /* 0x0000000500007c02 */ /* 0x000fce0008000f00 */
.L_x_196:
[----:B-1----:R1:W2:Y:S02]  /*98f0*/  SYNCS.PHASECHK.TRANS64.TRYWAIT P0, [R0+URZ], R2 ;  /* 0x00000002000075a7 */ /* 0x0022a400080011ff */
[----:B--2---:R-:W-:Y:S05]  /*9900*/  @!P0 NANOSLEEP.SYNCS 0x989680 ;  /* 0x009896800000895d */ /* 0x004fea0003900000 */
[----:B------:R-:W2:Y:S02]  /*9910*/  @!P0 SYNCS.PHASECHK.TRANS64 P0, [R0+URZ], R2 ;  /* 0x00000002000085a7 */ /* 0x000ea400080010ff */
[----:B--2---:R-:W-:Y:S05]  /*9920*/  @!P0 BRA `(.L_x_196) ;  /* 0xfffffffc00f08947 */ /* 0x004fea000383ffff */
[----:B------:R-:W-:Y:S05]  /*9930*/  BRA `(.L_x_197) ;  /* 0xffffffa400c87947 */ /* 0x000fea000383ffff */
.L_x_62:
[----:B------:R-:W-:-:S07]  /*9940*/  MOV R0, UR5 ;  /* 0x0000000500007c02 */ /* 0x000fce0008000f00 */
.L_x_198:
[----:B-1----:R1:W2:Y:S02]  /*9950*/  SYNCS.PHASECHK.TRANS64.TRYWAIT P0, [R0+URZ], R2 ;  /* 0x00000002000075a7 */ /* 0x0022a400080011ff */
[----:B--2---:R-:W-:Y:S05]  /*9960*/  @!P0 NANOSLEEP.SYNCS 0x989680 ;  /* 0x009896800000895d */ /* 0x004fea0003900000 */
[----:B------:R-:W2:Y:S02]  /*9970*/  @!P0 SYNCS.PHASECHK.TRANS64 P0, [R0+URZ], R2 ;  /* 0x00000002000085a7 */ /* 0x000ea400080010ff */
[----:B--2---:R-:W-:Y:S05]  /*9980*/  @!P0 BRA `(.L_x_198) ;  /* 0xfffffffc00f08947 */ /* 0x004fea000383ffff */
[----:B------:R-:W-:Y:S05]  /*9990*/  BRA `(.L_x_199) ;  /* 0xffffffa400d87947 */ /* 0x000fea000383ffff */
.L_x_63:
[----:B------:R-:W-:-:S07]  /*99a0*/  MOV R0, UR5 ;  /* 0x0000000500007c02 */ /* 0x000fce0008000f00 */
.L_x_200:
[----:B-1----:R1:W2:Y:S02]  /*99b0*/  SYNCS.PHASECHK.TRANS64.TRYWAIT P0, [R0+URZ], R2 ;  /* 0x00000002000075a7 */ /* 0x0022a400080011ff */
[----:B--2---:R-:W-:Y:S05]  /*99c0*/  @!P0 NANOSLEEP.SYNCS 0x989680 ;  /* 0x009896800000895d */ /* 0x004fea0003900000 */
[----:B------:R-:W2:Y:S02]  /*99d0*/  @!P0 SYNCS.PHASECHK.TRANS64 P0, [R0+URZ], R2 ;  /* 0x00000002000085a7 */ /* 0x000ea400080010ff */
[----:B--2---:R-:W-:Y:S05]  /*99e0*/  @!P0 BRA `(.L_x_200) ;  /* 0xfffffffc00f08947 */ /* 0x004fea000383ffff */
[----:B------:R-:W-:Y:S05]  /*99f0*/  BRA `(.L_x_201) ;  /* 0xffffffa400e87947 */ /* 0x000fea000383ffff */
.L_x_64:
[----:B------:R-:W-:-:S07]  /*9a00*/  MOV R0, UR5 ;  /* 0x0000000500007c02 */ /* 0x000fce0008000f00 */
.L_x_202:
[----:B-1----:R1:W2:Y:S02]  /*9a10*/  SYNCS.PHASECHK.TRANS64.TRYWAIT P0, [R0+URZ], R2 ;  /* 0x00000002000075a7 */ /* 0x0022a400080011ff */
[----:B--2---:R-:W-:Y:S05]  /*9a20*/  @!P0 NANOSLEEP.SYNCS 0x989680 ;  /* 0x009896800000895d */ /* 0x004fea0003900000 */
[----:B------:R-:W2:Y:S02]  /*9a30*/  @!P0 SYNCS.PHASECHK.TRANS64 P0, [R0+URZ], R2 ;  /* 0x00000002000085a7 */ /* 0x000ea400080010ff */
[----:B--2---:R-:W-:Y:S05]  /*9a40*/  @!P0 BRA `(.L_x_202) ;  /* 0xfffffffc00f08947 */ /* 0x004fea000383ffff */
[----:B------:R-:W-:Y:S05]  /*9a50*/  BRA `(.L_x_203) ;  /* 0xffffffa400f87947 */ /* 0x000fea000383ffff */
.L_x_65:
[----:B------:R-:W-:-:S07]  /*9a60*/  MOV R0, UR5 ;  /* 0x0000000500007c02 */ /* 0x000fce0008000f00 */
.L_x_204:
[----:B-1----:R1:W2:Y:S02]  /*9a70*/  SYNCS.PHASECHK.TRANS64.TRYWAIT P0, [R0+URZ], R2 ;  /* 0x00000002000075a7 */ /* 0x0022a400080011ff */
[----:B--2---:R-:W-:Y:S05]  /*9a80*/  @!P0 NANOSLEEP.SYNCS 0x989680 ;  /* 0x009896800000895d */ /* 0x004fea0003900000 */
[----:B------:R-:W2:Y:S02]  /*9a90*/  @!P0 SYNCS.PHASECHK.TRANS64 P0, [R0+URZ], R2 ;  /* 0x00000002000085a7 */ /* 0x000ea400080010ff */
[----:B--2---:R-:W-:Y:S05]  /*9aa0*/  @!P0 BRA `(.L_x_204) ;  /* 0xfffffffc00f08947 */ /* 0x004fea000383ffff */
[----:B------:R-:W-:Y:S05]  /*9ab0*/  BRA `(.L_x_205) ;  /* 0xffffffa800087947 */ /* 0x000fea000383ffff */
.L_x_66:
[----:B------:R-:W-:-:S07]  /*9ac0*/  MOV R0, UR5 ;  /* 0x0000000500007c02 */ /* 0x000fce0008000f00 */
.L_x_206:
[----:B-1----:R1:W2:Y:S02]  /*9ad0*/  SYNCS.PHASECHK.TRANS64.TRYWAIT P0, [R0+URZ], R2 ;  /* 0x00000002000075a7 */ /* 0x0022a400080011ff */
[----:B--2---:R-:W-:Y:S05]  /*9ae0*/  @!P0 NANOSLEEP.SYNCS 0x989680 ;  /* 0x009896800000895d */ /* 0x004fea0003900000 */
[----:B------:R-:W2:Y:S02]  /*9af0*/  @!P0 SYNCS.PHASECHK.TRANS64 P0, [R0+URZ], R2 ;  /* 0x00000002000085a7 */ /* 0x000ea400080010ff */
[----:B--2---:R-:W-:Y:S05]  /*9b00*/  @!P0 BRA `(.L_x_206) ;  /* 0xfffffffc00f08947 */ /* 0x004fea000383ffff */
[----:B------:R-:W-:Y:S05]  /*9b10*/  BRA `(.L_x_207) ;  /* 0xffffffa800187947 */ /* 0x000fea000383ffff */
.L_x_67:
[----:B------:R-:W-:-:S07]  /*9b20*/  MOV R0, UR5 ;  /* 0x0000000500007c02 */ /* 0x000fce0008000f00 */
.L_x_208:
[----:B-1----:R1:W2:Y:S02]  /*9b30*/  SYNCS.PHASECHK.TRANS64.TRYWAIT P0, [R0+URZ], R2 ;  /* 0x00000002000075a7 */ /* 0x0022a400080011ff */
[----:B--2---:R-:W-:Y:S05]  /*9b40*/  @!P0 NANOSLEEP.SYNCS 0x989680 ;  /* 0x009896800000895d */ /* 0x004fea0003900000 */
[----:B------:R-:W2:Y:S02]  /*9b50*/  @!P0 SYNCS.PHASECHK.TRANS64 P0, [R0+URZ], R2 ;  /* 0x00000002000085a7 */ /* 0x000ea400080010ff */
[----:B--2---:R-:W-:Y:S05]  /*9b60*/  @!P0 BRA `(.L_x_208) ;  /* 0xfffffffc00f08947 */ /* 0x004fea000383ffff */
[----:B------:R-:W-:Y:S05]  /*9b70*/  BRA `(.L_x_209) ;  /* 0xffffffa800287947 */ /* 0x000fea000383ffff */
.L_x_68:
[----:B------:R-:W-:-:S07]  /*9b80*/  MOV R0, UR5 ;  /* 0x0000000500007c02 */ /* 0x000fce0008000f00 */
.L_x_210:
[----:B-1----:R1:W2:Y:S02]  /*9b90*/  SYNCS.PHASECHK.TRANS64.TRYWAIT P0, [R0+URZ], R2 ;  /* 0x00000002000075a7 */ /* 0x0022a400080011ff */
[----:B--2---:R-:W-:Y:S05]  /*9ba0*/  @!P0 NANOSLEEP.SYNCS 0x989680 ;  /* 0x009896800000895d */ /* 0x004fea0003900000 */
[----:B------:R-:W2:Y:S02]  /*9bb0*/  @!P0 SYNCS.PHASECHK.TRANS64 P0, [R0+URZ], R2 ;  /* 0x00000002000085a7 */ /* 0x000ea400080010ff */
[----:B--2---:R-:W-:Y:S05]  /*9bc0*/  @!P0 BRA `(.L_x_210) ;  /* 0xfffffffc00f08947 */ /* 0x004fea000383ffff */
[----:B------:R-:W-:Y:S05]  /*9bd0*/  BRA `(.L_x_211) ;  /* 0xffffffa800387947 */ /* 0x000fea000383ffff */
.L_x_69:
[----:B------:R-:W-:-:S07]  /*9be0*/  MOV R0, UR5 ;  /* 0x0000000500007c02 */ /* 0x000fce0008000f00 */
.L_x_212:
[----:B-1----:R1:W2:Y:S02]  /*9bf0*/  SYNCS.PHASECHK.TRANS64.TRYWAIT P0, [R0+URZ], R2 ;  /* 0x00000002000075a7 */ /* 0x0022a400080011ff */
[----:B--2---:R-:W-:Y:S05]  /*9c00*/  @!P0 NANOSLEEP.SYNCS 0x989680 ;  /* 0x009896800000895d */ /* 0x004fea0003900000 */
[----:B------:R-:W2:Y:S02]  /*9c10*/  @!P0 SYNCS.PHASECHK.TRANS64 P0, [R0+URZ], R2 ;  /* 0x00000002000085a7 */ /* 0x000ea400080010ff */
[----:B--2---:R-:W-:Y:S05]  /*9c20*/  @!P0 BRA `(.L_x_212) ;  /* 0xfffffffc00f08947 */ /* 0x004fea000383ffff */
[----:B------:R-:W-:Y:S05]  /*9c30*/  BRA `(.L_x_213) ;  /* 0xffffffa800487947 */ /* 0x000fea000383ffff */
.L_x_70:
[----:B------:R-:W-:-:S07]  /*9c40*/  MOV R0, UR5 ;  /* 0x0000000500007c02 */ /* 0x000fce0008000f00 */
.L_x_214:
[----:B-1----:R1:W2:Y:S02]  /*9c50*/  SYNCS.PHASECHK.TRANS64.TRYWAIT P0, [R0+URZ], R2 ;  /* 0x00000002000075a7 */ /* 0x0022a400080011ff */
[----:B--2---:R-:W-:Y:S05]  /*9c60*/  @!P0 NANOSLEEP.SYNCS 0x989680 ;  /* 0x009896800000895d */ /* 0x004fea0003900000 */
[----:B------:R-:W2:Y:S02]  /*9c70*/  @!P0 SYNCS.PHASECHK.TRANS64 P0, [R0+URZ], R2 ;  /* 0x00000002000085a7 */ /* 0x000ea400080010ff */
[----:B--2---:R-:W-:Y:S05]  /*9c80*/  @!P0 BRA `(.L_x_214) ;  /* 0xfffffffc00f08947 */ /* 0x004fea000383ffff */
[----:B------:R-:W-:Y:S05]  /*9c90*/  BRA `(.L_x_215) ;  /* 0xffffffa800587947 */ /* 0x000fea000383ffff */
.L_x_71:
[----:B------:R-:W-:-:S07]  /*9ca0*/  MOV R0, UR5 ;  /* 0x0000000500007c02 */ /* 0x000fce0008000f00 */
.L_x_216:
[----:B-1----:R1:W2:Y:S02]  /*9cb0*/  SYNCS.PHASECHK.TRANS64.TRYWAIT P0, [R0+URZ], R2 ;  /* 0x00000002000075a7 */ /* 0x0022a400080011ff */
[----:B--2---:R-:W-:Y:S05]  /*9cc0*/  @!P0 NANOSLEEP.SYNCS 0x989680 ;  /* 0x009896800000895d */ /* 0x004fea0003900000 */
[----:B------:R-:W2:Y:S02]  /*9cd0*/  @!P0 SYNCS.PHASECHK.TRANS64 P0, [R0+URZ], R2 ;  /* 0x00000002000085a7 */ /* 0x000ea400080010ff */
[----:B--2---:R-:W-:Y:S05]  /*9ce0*/  @!P0 BRA `(.L_x_216) ;  /* 0xfffffffc00f08947 */ /* 0x004fea000383ffff */
[----:B------:R-:W-:Y:S05]  /*9cf0*/  BRA `(.L_x_217) ;  /* 0xffffffa800687947 */ /* 0x000fea000383ffff */
.L_x_72:
[----:B------:R-:W-:-:S07]  /*9d00*/  MOV R0, UR5 ;  /* 0x0000000500007c02 */ /* 0x000fce0008000f00 */
.L_x_218:
[----:B-1----:R1:W2:Y:S02]  /*9d10*/  SYNCS.PHASECHK.TRANS64.TRYWAIT P0, [R0+URZ], R2 ;  /* 0x00000002000075a7 */ /* 0x0022a400080011ff */
[----:B--2---:R-:W-:Y:S05]  /*9d20*/  @!P0 NANOSLEEP.SYNCS 0x989680 ;  /* 0x009896800000895d */ /* 0x004fea0003900000 */
[----:B------:R-:W2:Y:S02]  /*9d30*/  @!P0 SYNCS.PHASECHK.TRANS64 P0, [R0+URZ], R2 ;  /* 0x00000002000085a7 */ /* 0x000ea400080010ff */
[----:B--2---:R-:W-:Y:S05]  /*9d40*/  @!P0 BRA `(.L_x_218) ;  /* 0xfffffffc00f08947 */ /* 0x004fea000383ffff */
[----:B------:R-:W-:Y:S05]  /*9d50*/  BRA `(.L_x_219) ;  /* 0xffffffa800787947 */ /* 0x000fea000383ffff */
.L_x_73:
[----:B------:R-:W-:-:S07]  /*9d60*/  MOV R0, UR5 ;  /* 0x0000000500007c02 */ /* 0x000fce0008000f00 */
.L_x_220:
[----:B-1----:R1:W2:Y:S02]  /*9d70*/  SYNCS.PHASECHK.TRANS64.TRYWAIT P0, [R0+URZ], R2 ;  /* 0x00000002000075a7 */ /* 0x0022a400080011ff */
[----:B--2---:R-:W-:Y:S05]  /*9d80*/  @!P0 NANOSLEEP.SYNCS 0x989680 ;  /* 0x009896800000895d */ /* 0x004fea0003900000 */
[----:B------:R-:W2:Y:S02]  /*9d90*/  @!P0 SYNCS.PHASECHK.TRANS64 P0, [R0+URZ], R2 ;  /* 0x00000002000085a7 */ /* 0x000ea400080010ff */
[----:B--2---:R-:W-:Y:S05]  /*9da0*/  @!P0 BRA `(.L_x_220) ;  /* 0xfffffffc00f08947 */ /* 0x004fea000383ffff */
[----:B------:R-:W-:Y:S05]  /*9db0*/  BRA `(.L_x_221) ;  /* 0xffffffa800887947 */ /* 0x000fea000383ffff */
.L_x_74:
[----:B------:R-:W-:-:S07]  /*9dc0*/  MOV R0, UR5 ;  /* 0x0000000500007c02 */ /* 0x000fce0008000f00 */
.L_x_222:
[----:B-1----:R1:W2:Y:S02]  /*9dd0*/  SYNCS.PHASECHK.TRANS64.TRYWAIT P0, [R0+URZ], R2 ;  /* 0x00000002000075a7 */ /* 0x0022a400080011ff */
[----:B--2---:R-:W-:Y:S05]  /*9de0*/  @!P0 NANOSLEEP.SYNCS 0x989680 ;  /* 0x009896800000895d */ /* 0x004fea0003900000 */
[----:B------:R-:W2:Y:S02]  /*9df0*/  @!P0 SYNCS.PHASECHK.TRANS64 P0, [R0+URZ], R2 ;  /* 0x00000002000085a7 */ /* 0x000ea400080010ff */
[----:B--2---:R-:W-:Y:S05]  /*9e00*/  @!P0 BRA `(.L_x_222) ;  /* 0xfffffffc00f08947 */ /* 0x004fea000383ffff */
[----:B------:R-:W-:Y:S05]  /*9e10*/  BRA `(.L_x_223) ;  /* 0xffffffa800987947 */ /* 0x000fea000383ffff */
.L_x_75:
[----:B------:R-:W-:-:S07]  /*9e20*/  MOV R0, UR5 ;  /* 0x0000000500007c02 */ /* 0x000fce0008000f00 */
.L_x_224:
[----:B-1----:R1:W2:Y:S02]  /*9e30*/  SYNCS.PHASECHK.TRANS64.TRYWAIT P0, [R0+URZ], R2 ;  /* 0x00000002000075a7 */ /* 0x0022a400080011ff */
[----:B--2---:R-:W-:Y:S05]  /*9e40*/  @!P0 NANOSLEEP.SYNCS 0x989680 ;  /* 0x009896800000895d */ /* 0x004fea0003900000 */
[----:B------:R-:W2:Y:S02]  /*9e50*/  @!P0 SYNCS.PHASECHK.TRANS64 P0, [R0+URZ], R2 ;  /* 0x00000002000085a7 */ /* 0x000ea400080010ff */
[----:B--2---:R-:W-:Y:S05]  /*9e60*/  @!P0 BRA `(.L_x_224) ;  /* 0xfffffffc00f08947 */ /* 0x004fea000383ffff */
[----:B------:R-:W-:Y:S05]  /*9e70*/  BRA `(.L_x_225) ;  /* 0xffffffa800a87947 */ /* 0x000fea000383ffff */
.L_x_76:
[----:B------:R-:W-:-:S07]  /*9e80*/  MOV R0, UR5 ;  /* 0x0000000500007c02 */ /* 0x000fce0008000f00 */
.L_x_226:
[----:B-1----:R1:W2:Y:S02]  /*9e90*/  SYNCS.PHASECHK.TRANS64.TRYWAIT P0, [R0+URZ], R2 ;  /* 0x00000002000075a7 */ /* 0x0022a400080011ff */
[----:B--2---:R-:W-:Y:S05]  /*9ea0*/  @!P0 NANOSLEEP.SYNCS 0x989680 ;  /* 0x009896800000895d */ /* 0x004fea0003900000 */
[----:B------:R-:W2:Y:S02]  /*9eb0*/  @!P0 SYNCS.PHASECHK.TRANS64 P0, [R0+URZ], R2 ;  /* 0x00000002000085a7 */ /* 0x000ea400080010ff */
[----:B--2---:R-:W-:Y:S05]  /*9ec0*/  @!P0 BRA `(.L_x_226) ;  /* 0xfffffffc00f08947 */ /* 0x004fea000383ffff */
[----:B------:R-:W-:Y:S05]  /*9ed0*/  BRA `(.L_x_227) ;  /* 0xffffffa800b87947 */ /* 0x000fea000383ffff */
.L_x_77:
[----:B------:R-:W-:-:S07]  /*9ee0*/  MOV R0, UR5 ;  /* 0x0000000500007c02 */ /* 0x000fce0008000f00 */
.L_x_228:
[----:B-1----:R1:W2:Y:S02]  /*9ef0*/  SYNCS.PHASECHK.TRANS64.TRYWAIT P0, [R0+URZ], R2 ;  /* 0x00000002000075a7 */ /* 0x0022a400080011ff */
[----:B--2---:R-:W-:Y:S05]  /*9f00*/  @!P0 NANOSLEEP.SYNCS 0x989680 ;  /* 0x009896800000895d */ /* 0x004fea0003900000 */
[----:B------:R-:W2:Y:S02]  /*9f10*/  @!P0 SYNCS.PHASECHK.TRANS64 P0, [R0+URZ], R2 ;  /* 0x00000002000085a7 */ /* 0x000ea400080010ff */
[----:B--2---:R-:W-:Y:S05]  /*9f20*/  @!P0 BRA `(.L_x_228) ;  /* 0xfffffffc00f08947 */ /* 0x004fea000383ffff */
[----:B------:R-:W-:Y:S05]  /*9f30*/  BRA `(.L_x_229) ;  /* 0xffffffa800c87947 */ /* 0x000fea000383ffff */
.L_x_78:
[----:B------:R-:W-:-:S07]  /*9f40*/  MOV R0, UR5 ;  /* 0x0000000500007c02 */ /* 0x000fce0008000f00 */
.L_x_230:
[----:B-1----:R1:W2:Y:S02]  /*9f50*/  SYNCS.PHASECHK.TRANS64.TRYWAIT P0, [R0+URZ], R2 ;  /* 0x00000002000075a7 */ /* 0x0022a400080011ff */
[----:B--2---:R-:W-:Y:S05]  /*9f60*/  @!P0 NANOSLEEP.SYNCS 0x989680 ;  /* 0x009896800000895d */ /* 0x004fea0003900000 */
[----:B------:R-:W2:Y:S02]  /*9f70*/  @!P0 SYNCS.PHASECHK.TRANS64 P0, [R0+URZ], R2 ;  /* 0x00000002000085a7 */ /* 0x000ea400080010ff */
[----:B--2---:R-:W-:Y:S05]  /*9f80*/  @!P0 BRA `(.L_x_230) ;  /* 0xfffffffc00f08947 */ /* 0x004fea000383ffff */
[----:B------:R-:W-:Y:S05]  /*9f90*/  BRA `(.L_x_231) ;  /* 0xffffffa800d87947 */ /* 0x000fea000383ffff */
.L_x_79:
[----:B------:R-:W-:-:S07]  /*9fa0*/  MOV R0, UR5 ;  /* 0x0000000500007c02 */ /* 0x000fce0008000f00 */
.L_x_232:
[----:B-1----:R1:W2:Y:S02]  /*9fb0*/  SYNCS.PHASECHK.TRANS64.TRYWAIT P0, [R0+URZ], R2 ;  /* 0x00000002000075a7 */ /* 0x0022a400080011ff */
[----:B--2---:R-:W-:Y:S05]  /*9fc0*/  @!P0 NANOSLEEP.SYNCS 0x989680 ;  /* 0x009896800000895d */ /* 0x004fea0003900000 */
[----:B------:R-:W2:Y:S02]  /*9fd0*/  @!P0 SYNCS.PHASECHK.TRANS64 P0, [R0+URZ], R2 ;  /* 0x00000002000085a7 */ /* 0x000ea400080010ff */
[----:B--2---:R-:W-:Y:S05]  /*9fe0*/  @!P0 BRA `(.L_x_232) ;  /* 0xfffffffc00f08947 */ /* 0x004fea000383ffff */
[----:B------:R-:W-:Y:S05]  /*9ff0*/  BRA `(.L_x_233) ;  /* 0xffffffa800e87947 */ /* 0x000fea000383ffff */
.L_x_80:
[----:B------:R-:W-:-:S07]  /*a000*/  MOV R0, UR5 ;  /* 0x0000000500007c02 */ /* 0x000fce0008000f00 */
.L_x_234:
[----:B-1----:R1:W2:Y:S02]  /*a010*/  SYNCS.PHASECHK.TRANS64.TRYWAIT P0, [R0+URZ], R2 ;  /* 0x00000002000075a7 */ /* 0x0022a400080011ff */
[----:B--2---:R-:W-:Y:S05]  /*a020*/  @!P0 NANOSLEEP.SYNCS 0x989680 ;  /* 0x009896800000895d */ /* 0x004fea0003900000 */
[----:B------:R-:W2:Y:S02]  /*a030*/  @!P0 SYNCS.PHASECHK.TRANS64 P0, [R0+URZ], R2 ;  /* 0x00000002000085a7 */ /* 0x000ea400080010ff */
[----:B--2---:R-:W-:Y:S05]  /*a040*/  @!P0 BRA `(.L_x_234) ;  /* 0xfffffffc00f08947 */ /* 0x004fea000383ffff */
[----:B------:R-:W-:Y:S05]  /*a050*/  BRA `(.L_x_235) ;  /* 0xffffffa800f87947 */ /* 0x000fea000383ffff */
.L_x_81:
[----:B------:R-:W-:-:S07]  /*a060*/  MOV R0, UR5 ;  /* 0x0000000500007c02 */ /* 0x000fce0008000f00 */
.L_x_236:
[----:B-1----:R1:W2:Y:S02]  /*a070*/  SYNCS.PHASECHK.TRANS64.TRYWAIT P0, [R0+URZ], R2 ;  /* 0x00000002000075a7 */ /* 0x0022a400080011ff */
[----:B--2---:R-:W-:Y:S05]  /*a080*/  @!P0 NANOSLEEP.SYNCS 0x989680 ;  /* 0x009896800000895d */ /* 0x004fea0003900000 */
[----:B------:R-:W2:Y:S02]  /*a090*/  @!P0 SYNCS.PHASECHK.TRANS64 P0, [R0+URZ], R2 ;  /* 0x00000002000085a7 */ /* 0x000ea400080010ff */
[----:B--2---:R-:W-:Y:S05]  /*a0a0*/  @!P0 BRA `(.L_x_236) ;  /* 0xfffffffc00f08947 */ /* 0x004fea000383ffff */
[----:B------:R-:W-:Y:S05]  /*a0b0*/  BRA `(.L_x_237) ;  /* 0xffffffac00087947 */ /* 0x000fea000383ffff */
.L_x_82:
[----:B------:R-:W-:-:S07]  /*a0c0*/  MOV R0, UR5 ;  /* 0x0000000500007c02 */ /* 0x000fce0008000f00 */
.L_x_238:
[----:B-1----:R1:W2:Y:S02]  /*a0d0*/  SYNCS.PHASECHK.TRANS64.TRYWAIT P0, [R0+URZ], R2 ;  /* 0x00000002000075a7 */ /* 0x0022a400080011ff */
[----:B--2---:R-:W-:Y:S05]  /*a0e0*/  @!P0 NANOSLEEP.SYNCS 0x989680 ;  /* 0x009896800000895d */ /* 0x004fea0003900000 */
[----:B------:R-:W2:Y:S02]  /*a0f0*/  @!P0 SYNCS.PHASECHK.TRANS64 P0, [R0+URZ], R2 ;  /* 0x00000002000085a7 */ /* 0x000ea400080010ff */
[----:B--2---:R-:W-:Y:S05]  /*a100*/  @!P0 BRA `(.L_x_238) ;  /* 0xfffffffc00f08947 */ /* 0x004fea000383ffff */
[----:B------:R-:W-:Y:S05]  /*a110*/  BRA `(.L_x_239) ;  /* 0xffffffac00187947 */ /* 0x000fea000383ffff */
.L_x_83:
[----:B------:R-:W-:-:S07]  /*a120*/  MOV R0, UR5 ;  /* 0x0000000500007c02 */ /* 0x000fce0008000f00 */
.L_x_240:
[----:B-1----:R1:W2:Y:S02]  /*a130*/  SYNCS.PHASECHK.TRANS64.TRYWAIT P0, [R0+URZ], R2 ;  /* 0x00000002000075a7 */ /* 0x0022a400080011ff */
[----:B--2---:R-:W-:Y:S05]  /*a140*/  @!P0 NANOSLEEP.SYNCS 0x989680 ;  /* 0x009896800000895d */ /* 0x004fea0003900000 */
[----:B------:R-:W2:Y:S02]  /*a150*/  @!P0 SYNCS.PHASECHK.TRANS64 P0, [R0+URZ], R2 ;  /* 0x00000002000085a7 */ /* 0x000ea400080010ff */
[----:B--2---:R-:W-:Y:S05]  /*a160*/  @!P0 BRA `(.L_x_240) ;  /* 0xfffffffc00f08947 */ /* 0x004fea000383ffff */
[----:B------:R-:W-:Y:S05]  /*a170*/  BRA `(.L_x_241) ;  /* 0xffffffac00287947 */ /* 0x000fea000383ffff */
.L_x_84:
[----:B------:R-:W-:-:S07]  /*a180*/  MOV R0, UR5 ;  /* 0x0000000500007c02 */ /* 0x000fce0008000f00 */
.L_x_242:
[----:B-1----:R1:W2:Y:S02]  /*a190*/  SYNCS.PHASECHK.TRANS64.TRYWAIT P0, [R0+URZ], R2 ;  /* 0x00000002000075a7 */ /* 0x0022a400080011ff */
[----:B--2---:R-:W-:Y:S05]  /*a1a0*/  @!P0 NANOSLEEP.SYNCS 0x989680 ;  /* 0x009896800000895d */ /* 0x004fea0003900000 */
[----:B------:R-:W2:Y:S02]  /*a1b0*/  @!P0 SYNCS.PHASECHK.TRANS64 P0, [R0+URZ], R2 ;  /* 0x00000002000085a7 */ /* 0x000ea400080010ff */
[----:B--2---:R-:W-:Y:S05]  /*a1c0*/  @!P0 BRA `(.L_x_242) ;  /* 0xfffffffc00f08947 */ /* 0x004fea000383ffff */
[----:B------:R-:W-:Y:S05]  /*a1d0*/  BRA `(.L_x_243) ;  /* 0xffffffac00387947 */ /* 0x000fea000383ffff */
.L_x_85:
[----:B------:R-:W-:-:S07]  /*a1e0*/  MOV R0, UR5 ;  /* 0x0000000500007c02 */ /* 0x000fce0008000f00 */
.L_x_244:
[----:B-1----:R1:W2:Y:S02]  /*a1f0*/  SYNCS.PHASECHK.TRANS64.TRYWAIT P0, [R0+URZ], R2 ;  /* 0x00000002000075a7 */ /* 0x0022a400080011ff */
[----:B--2---:R-:W-:Y:S05]  /*a200*/  @!P0 NANOSLEEP.SYNCS 0x989680 ;  /* 0x009896800000895d */ /* 0x004fea0003900000 */
[----:B------:R-:W2:Y:S02]  /*a210*/  @!P0 SYNCS.PHASECHK.TRANS64 P0, [R0+URZ], R2 ;  /* 0x00000002000085a7 */ /* 0x000ea400080010ff */
[----:B--2---:R-:W-:Y:S05]  /*a220*/  @!P0 BRA `(.L_x_244) ;  /* 0xfffffffc00f08947 */ /* 0x004fea000383ffff */
[----:B------:R-:W-:Y:S05]  /*a230*/  BRA `(.L_x_245) ;  /* 0xffffffac00487947 */ /* 0x000fea000383ffff */
.L_x_86:
[----:B------:R-:W-:-:S07]  /*a240*/  MOV R0, UR5 ;  /* 0x0000000500007c02 */ /* 0x000fce0008000f00 */
.L_x_246:
[----:B-1----:R1:W2:Y:S02]  /*a250*/  SYNCS.PHASECHK.TRANS64.TRYWAIT P0, [R0+URZ], R2 ;  /* 0x00000002000075a7 */ /* 0x0022a400080011ff */
[----:B--2---:R-:W-:Y:S05]  /*a260*/  @!P0 NANOSLEEP.SYNCS 0x989680 ;  /* 0x009896800000895d */ /* 0x004fea0003900000 */
[----:B------:R-:W2:Y:S02]  /*a270*/  @!P0 SYNCS.PHASECHK.TRANS64 P0, [R0+URZ], R2 ;  /* 0x00000002000085a7 */ /* 0x000ea400080010ff */
[----:B--2---:R-:W-:Y:S05]  /*a280*/  @!P0 BRA `(.L_x_246) ;  /* 0xfffffffc00f08947 */ /* 0x004fea000383ffff */
[----:B------:R-:W-:Y:S05]  /*a290*/  BRA `(.L_x_247) ;  /* 0xffffffac00587947 */ /* 0x000fea000383ffff */
.L_x_89:
[----:B------:R-:W-:-:S07]  /*a2a0*/  MOV R4, UR4 ;  /* 0x0000000400047c02 */ /* 0x000fce0008000f00 */
.L_x_248:
[----:B--2---:R2:W3:Y:S02]  /*a2b0*/  SYNCS.PHASECHK.TRANS64.TRYWAIT P1, [R4+URZ+0x388], R6 ;  /* 0x00038806040075a7 */ /* 0x0044e400080211ff */
[----:B---3--:R-:W-:Y:S05]  /*a2c0*/  @!P1 NANOSLEEP.SYNCS 0x989680 ;  /* 0x009896800000995d */ /* 0x008fea0003900000 */
[----:B------:R-:W3:Y:S02]  /*a2d0*/  @!P1 SYNCS.PHASECHK.TRANS64 P1, [R4+URZ+0x388], R6 ;  /* 0x00038806040095a7 */ /* 0x000ee400080210ff */
[----:B---3--:R-:W-:Y:S05]  /*a2e0*/  @!P1 BRA `(.L_x_248) ;  /* 0xfffffffc00f09947 */ /* 0x008fea000383ffff */
[----:B------:R-:W-:Y:S05]  /*a2f0*/  BRA `(.L_x_249) ;  /* 0xffffffac00c87947 */ /* 0x000fea000383ffff */
.L_x_90:
[----:B--2---:R-:W-:-:S07]  /*a300*/  MOV R4, UR4 ;  /* 0x0000000400047c02 */ /* 0x004fce0008000f00 */
.L_x_250:
[----:B--2---:R2:W3:Y:S02]  /*a310*/  SYNCS.PHASECHK.TRANS64.TRYWAIT P1, [R4+URZ+0x380], R5 ;  /* 0x00038005040075a7 */ /* 0x0044e400080211ff */
[----:B---3--:R-:W-:Y:S05]  /*a320*/  @!P1 NANOSLEEP.SYNCS 0x989680 ;  /* 0x009896800000995d */ /* 0x008fea0003900000 */
[----:B------:R-:W3:Y:S02]  /*a330*/  @!P1 SYNCS.PHASECHK.TRANS64 P1, [R4+URZ+0x380], R5 ;  /* 0x00038005040095a7 */ /* 0x000ee400080210ff */
[----:B---3--:R-:W-:Y:S05]  /*a340*/  @!P1 BRA `(.L_x_250) ;  /* 0xfffffffc00f09947 */ /* 0x008fea000383ffff */
[----:B------:R-:W-:Y:S05]  /*a350*/  BRA `(.L_x_251) ;  /* 0xffffffac00d07947 */ /* 0x000fea000383ffff */
.L_x_98:
[----:B------:R-:W-:-:S07]  /*a360*/  MOV R0, UR14 ;  /* 0x0000000e00007c02 */ /* 0x000fce0008000f00 */
.L_x_252:
[----:B-1----:R1:W2:Y:S02]  /*a370*/  SYNCS.PHASECHK.TRANS64.TRYWAIT P0, [R0+URZ+0x380], R4 ;  /* 0x00038004000075a7 */ /* 0x0022a400080011ff */
[----:B--2---:R-:W-:Y:S05]  /*a380*/  @!P0 NANOSLEEP.SYNCS 0x989680 ;  /* 0x009896800000895d */ /* 0x004fea0003900000 */
[----:B------:R-:W2:Y:S02]  /*a390*/  @!P0 SYNCS.PHASECHK.TRANS64 P0, [R0+URZ+0x380], R4 ;  /* 0x00038004000085a7 */ /* 0x000ea400080010ff */
[----:B--2---:R-:W-:Y:S05]  /*a3a0*/  @!P0 BRA `(.L_x_252) ;  /* 0xfffffffc00f08947 */ /* 0x004fea000383ffff */
[----:B------:R-:W-:Y:S05]  /*a3b0*/  BRA `(.L_x_253) ;  /* 0xffffffb400407947 */ /* 0x000fea000383ffff */
.L_x_99:
[----:B------:R-:W-:-:S07]  /*a3c0*/  MOV R4, UR18 ;  /* 0x0000001200047c02 */ /* 0x000fce0008000f00 */
.L_x_254:
[----:B-1----:R1:W2:Y:S02]  /*a3d0*/  SYNCS.PHASECHK.TRANS64.TRYWAIT P0, [R4+URZ+0x3a0], R0 ;  /* 0x0003a000040075a7 */ /* 0x0022a400080011ff */
[----:B--2---:R-:W-:Y:S05]  /*a3e0*/  @!P0 NANOSLEEP.SYNCS 0x989680 ;  /* 0x009896800000895d */ /* 0x004fea0003900000 */
[----:B------:R-:W2:Y:S02]  /*a3f0*/  @!P0 SYNCS.PHASECHK.TRANS64 P0, [R4+URZ+0x3a0], R0 ;  /* 0x0003a000040085a7 */ /* 0x000ea400080010ff */
[----:B--2---:R-:W-:Y:S05]  /*a400*/  @!P0 BRA `(.L_x_254) ;  /* 0xfffffffc00f08947 */ /* 0x004fea000383ffff */
[----:B------:R-:W-:Y:S05]  /*a410*/  BRA `(.L_x_255) ;  /* 0xffffffb4005c7947 */ /* 0x000fea000383ffff */
.L_x_102:
[----:B-1----:R-:W-:Y:S07]  /*a420*/  MOV R0, UR11 ;  /* 0x0000000b00007c02 */ /* 0x002fee0008000f00 */
.L_x_256:
[----:B-1----:R1:W2:Y:S02]  /*a430*/  SYNCS.PHASECHK.TRANS64.TRYWAIT P0, [R0+URZ], R5 ;  /* 0x00000005000075a7 */ /* 0x0022a400080011ff */
[----:B--2---:R-:W-:Y:S05]  /*a440*/  @!P0 NANOSLEEP.SYNCS 0x989680 ;  /* 0x009896800000895d */ /* 0x004fea0003900000 */
[----:B------:R-:W2:Y:S02]  /*a450*/  @!P0 SYNCS.PHASECHK.TRANS64 P0, [R0+URZ], R5 ;  /* 0x00000005000085a7 */ /* 0x000ea400080010ff */
[----:B--2---:R-:W-:Y:S05]  /*a460*/  @!P0 BRA `(.L_x_256) ;  /* 0xfffffffc00f08947 */ /* 0x004fea000383ffff */
[----:B------:R-:W-:Y:S05]  /*a470*/  BRA `(.L_x_101) ;  /* 0xffffffb400807947 */ /* 0x000fea000383ffff */
.L_x_105:
[----:B------:R-:W-:-:S07]  /*a480*/  MOV R0, UR4 ;  /* 0x0000000400007c02 */ /* 0x000fce0008000f00 */
.L_x_257:
[----:B-1----:R1:W3:Y:S02]  /*a490*/  SYNCS.PHASECHK.TRANS64.TRYWAIT P0, [R0+URZ], R2 ;  /* 0x00000002000075a7 */ /* 0x0022e400080011ff */
[----:B---3--:R-:W-:Y:S05]  /*a4a0*/  @!P0 NANOSLEEP.SYNCS 0x989680 ;  /* 0x009896800000895d */ /* 0x008fea0003900000 */
[----:B------:R-:W3:Y:S02]  /*a4b0*/  @!P0 SYNCS.PHASECHK.TRANS64 P0, [R0+URZ], R2 ;  /* 0x00000002000085a7 */ /* 0x000ee400080010ff */
[----:B---3--:R-:W-:Y:S05]  /*a4c0*/  @!P0 BRA `(.L_x_257) ;  /* 0xfffffffc00f08947 */ /* 0x008fea000383ffff */
[----:B------:R-:W-:Y:S05]  /*a4d0*/  BRA `(.L_x_258) ;  /* 0xffffffb8002c7947 */ /* 0x000fea000383ffff */
.L_x_106:
[----:B------:R-:W-:-:S07]  /*a4e0*/  MOV R0, UR4 ;  /* 0x0000000400007c02 */ /* 0x000fce0008000f00 */
.L_x_259:
[----:B-1----:R1:W2:Y:S02]  /*a4f0*/  SYNCS.PHASECHK.TRANS64.TRYWAIT P0, [R0+URZ], R2 ;  /* 0x00000002000075a7 */ /* 0x0022a400080011ff */
[----:B--2---:R-:W-:Y:S05]  /*a500*/  @!P0 NANOSLEEP.SYNCS 0x989680 ;  /* 0x009896800000895d */ /* 0x004fea0003900000 */
[----:B------:R-:W2:Y:S02]  /*a510*/  @!P0 SYNCS.PHASECHK.TRANS64 P0, [R0+URZ], R2 ;  /* 0x00000002000085a7 */ /* 0x000ea400080010ff */
[----:B--2---:R-:W-:Y:S05]  /*a520*/  @!P0 BRA `(.L_x_259) ;  /* 0xfffffffc00f08947 */ /* 0x004fea000383ffff */
[----:B------:R-:W-:Y:S05]  /*a530*/  BRA `(.L_x_260) ;  /* 0xffffffb800387947 */ /* 0x000fea000383ffff */
.L_x_111:
[----:B------:R-:W-:Y:S07]  /*a540*/  MOV R0, UR28 ;  /* 0x0000001c00007c02 */ /* 0x000fee0008000f00 */
.L_x_261:
[----:B--2---:R2:W3:Y:S02]  /*a550*/  SYNCS.PHASECHK.TRANS64.TRYWAIT P0, [R0+URZ+0x380], R3 ;  /* 0x00038003000075a7 */ /* 0x0044e400080011ff */
[----:B---3--:R-:W-:Y:S05]  /*a560*/  @!P0 NANOSLEEP.SYNCS 0x989680 ;  /* 0x009896800000895d */ /* 0x008fea0003900000 */
[----:B------:R-:W3:Y:S02]  /*a570*/  @!P0 SYNCS.PHASECHK.TRANS64 P0, [R0+URZ+0x380], R3 ;  /* 0x00038003000085a7 */ /* 0x000ee400080010ff */
[----:B---3--:R-:W-:Y:S05]  /*a580*/  @!P0 BRA `(.L_x_261) ;  /* 0xfffffffc00f08947 */ /* 0x008fea000383ffff */
[----:B------:R-:W-:Y:S05]  /*a590*/  BRA `(.L_x_262) ;  /* 0xffffffbc00607947 */ /* 0x000fea000383ffff */
.L_x_114:
[----:B------:R-:W-:Y:S07]  /*a5a0*/  MOV R0, UR28 ;  /* 0x0000001c00007c02 */ /* 0x000fee0008000f00 */
.L_x_263:
[----:B--2---:R2:W3:Y:S02]  /*a5b0*/  SYNCS.PHASECHK.TRANS64.TRYWAIT P3, [R0+URZ+0x378], R12 ;  /* 0x0003780c000075a7 */ /* 0x0044e400080611ff */
[----:B---3--:R-:W-:Y:S05]  /*a5c0*/  @!P3 NANOSLEEP.SYNCS 0x989680 ;  /* 0x009896800000b95d */ /* 0x008fea0003900000 */
[----:B------:R-:W3:Y:S02]  /*a5d0*/  @!P3 SYNCS.PHASECHK.TRANS64 P3, [R0+URZ+0x378], R12 ;  /* 0x0003780c0000b5a7 */ /* 0x000ee400080610ff */
[----:B---3--:R-:W-:Y:S05]  /*a5e0*/  @!P3 BRA `(.L_x_263) ;  /* 0xfffffffc00f0b947 */ /* 0x008fea000383ffff */
[----:B------:R-:W-:Y:S05]  /*a5f0*/  BRA `(.L_x_113) ;  /* 0xffffffc000bc7947 */ /* 0x000fea000383ffff */
.L_x_117:
[----:B--2---:R-:W-:Y:S07]  /*a600*/  MOV R0, UR28 ;  /* 0x0000001c00007c02 */ /* 0x004fee0008000f00 */
.L_x_264:
[----:B--2---:R2:W3:Y:S02]  /*a610*/  SYNCS.PHASECHK.TRANS64.TRYWAIT P0, [R0+URZ+0x368], R3 ;  /* 0x00036803000075a7 */ /* 0x0044e400080011ff */
[----:B---3--:R-:W-:Y:S05]  /*a620*/  @!P0 NANOSLEEP.SYNCS 0x989680 ;  /* 0x009896800000895d */ /* 0x008fea0003900000 */
[----:B------:R-:W3:Y:S02]  /*a630*/  @!P0 SYNCS.PHASECHK.TRANS64 P0, [R0+URZ+0x368], R3 ;  /* 0x00036803000085a7 */ /* 0x000ee400080010ff */
[----:B---3--:R-:W-:Y:S05]  /*a640*/  @!P0 BRA `(.L_x_264) ;  /* 0xfffffffc00f08947 */ /* 0x008fea000383ffff */
[----:B------:R-:W-:Y:S05]  /*a650*/  BRA `(.L_x_265) ;  /* 0xffffffc400087947 */ /* 0x000fea000383ffff */
.L_x_120:
[----:B------:R-:W-:Y:S07]  /*a660*/  MOV R0, UR43 ;  /* 0x0000002b00007c02 */ /* 0x000fee0008000f00 */
.L_x_266:
[----:B-1----:R1:W2:Y:S02]  /*a670*/  SYNCS.PHASECHK.TRANS64.TRYWAIT P0, [R0+URZ+0x380], R2 ;  /* 0x00038002000075a7 */ /* 0x0022a400080011ff */
[----:B--2---:R-:W-:Y:S05]  /*a680*/  @!P0 NANOSLEEP.SYNCS 0x989680 ;  /* 0x009896800000895d */ /* 0x004fea0003900000 */
[----:B------:R-:W2:Y:S02]  /*a690*/  @!P0 SYNCS.PHASECHK.TRANS64 P0, [R0+URZ+0x380], R2 ;  /* 0x00038002000085a7 */ /* 0x000ea400080010ff */
[----:B--2---:R-:W-:Y:S05]  /*a6a0*/  @!P0 BRA `(.L_x_266) ;  /* 0xfffffffc00f08947 */ /* 0x004fea000383ffff */
[----:B------:R-:W-:Y:S05]  /*a6b0*/  BRA `(.L_x_267) ;  /* 0xffffffc800ac7947 */ /* 0x000fea000383ffff */
.L_x_131:
[----:B-1----:R-:W-:Y:S04]  /*a6c0*/  MOV R3, UR43 ;  /* 0x0000002b00037c02 */ /* 0x002fe80008000f00 */
[----:B------:R1:W2:Y:S03]  /*a6d0*/  SYNCS.PHASECHK.TRANS64.TRYWAIT P1, [R3+URZ+0x360], R4 ;  /* 0x00036004030075a7 */ /* 0x0002a600080211ff */
[----:B--2---:R-:W-:Y:S05]  /*a6e0*/  @!P1 NANOSLEEP.SYNCS 0x989680 ;  /* 0x009896800000995d */ /* 0x004fea0003900000 */
[----:B------:R-:W2:Y:S02]  /*a6f0*/  @!P1 SYNCS.PHASECHK.TRANS64 P1, [R3+URZ+0x360], R4 ;  /* 0x00036004030095a7 */ /* 0x000ea400080210ff */
[----:B--2---:R-:W-:Y:S05]  /*a700*/  @!P1 BRA `(.L_x_131) ;  /* 0xfffffffc00ec9947 */ /* 0x004fea000383ffff */
[----:B------:R-:W-:Y:S05]  /*a710*/  BRA `(.L_x_130) ;  /* 0xffffffd400e87947 */ /* 0x000fea000383ffff */
.L_x_133:
[----:B-1----:R1:W2:Y:S02]  /*a720*/  SYNCS.PHASECHK.TRANS64.TRYWAIT P1, [R22+URZ+0x390], R0 ;  /* 0x00039000160075a7 */ /* 0x0022a400080211ff */
[----:B--2---:R-:W-:Y:S05]  /*a730*/  @!P1 NANOSLEEP.SYNCS 0x989680 ;  /* 0x009896800000995d */ /* 0x004fea0003900000 */
[----:B------:R-:W2:Y:S02]  /*a740*/  @!P1 SYNCS.PHASECHK.TRANS64 P1, [R22+URZ+0x390], R0 ;  /* 0x00039000160095a7 */ /* 0x000ea400080210ff */
[----:B--2---:R-:W-:Y:S05]  /*a750*/  @!P1 BRA `(.L_x_133) ;  /* 0xfffffffc00f09947 */ /* 0x004fea000383ffff */
[----:B------:R-:W-:Y:S05]  /*a760*/  BRA `(.L_x_132) ;  /* 0xffffffd800287947 */ /* 0x000fea000383ffff */
        .weak           $__internal_0_$__cuda_sm10x_tcgen05_guardrail_trap_col_being_dealloced_not_returned_by_alloc
        .type           $__internal_0_$__cuda_sm10x_tcgen05_guardrail_trap_col_being_dealloced_not_returned_by_alloc,@function
        .size           $__internal_0_$__cuda_sm10x_tcgen05_guardrail_trap_col_being_dealloced_not_returned_by_alloc,($__internal_1_$__cuda_sm10x_tcgen05_guardrail_trap_phase_invalid_during_alloc - $__internal_0_$__cuda_sm10x_tcgen05_guardrail_trap_col_being_dealloced_not_returned_by_alloc)
$__internal_0_$__cuda_sm10x_tcgen05_guardrail_trap_col_being_dealloced_not_returned_by_alloc:
[----:B------:R-:W-:Y:S05]  /*a770*/  BPT.TRAP 0x1 ;  /* 0x000000040000795c */ /* 0x000fea0000300000 */
[----:B------:R-:W-:-:S04]  /*a780*/  HFMA2 R3, -RZ, RZ, 0, 0 ;  /* 0x00000000ff037431 */ /* 0x000fc800000001ff */
[----:B------:R-:W-:Y:S05]  /*a790*/  RET.REL.NODEC R2 `(_ZN7cutlass13device_kernelINS_4conv6kernel13ConvUniversalINS1_16ConvProblemShapeILNS1_8OperatorE1ELi3EEENS1_10collective14CollectiveConvINS1_47MainloopSm100TmaUmmaWarpSpecializedImplicitGemmILS5_1ELi54ELi3ELi1ELi2EN4cute5tupleIJNSA_1CILi1EEESD_SD_EEEEENSB_IJNSC_ILi64EEESG_NSB_IJNSC_ILi32EEEEEEEEENS_12float_e4m3_tESK_NSA_8TiledMMAINSA_8MMA_AtomIJNSA_10MMA_TraitsINSA_19SM100_MMA_F8F6F4_SSEJSK_SK_fSG_SG_NSA_17integral_constantINSA_4UMMA5MajorELSR_0EEENSP_ISR_LSR_1EEENSP_INSQ_7ScaleInELSU_0EEESV_EEEEEENSA_6LayoutISE_NSB_IJNSC_ILi0EEESZ_SZ_EEEEENSB_IJNSA_10UnderscoreES12_S12_EEEEENS7_6detail27Sm100ImplicitGemmTileTraitsINSA_20SM90_TMA_LOAD_IM2COLENSA_14ComposedLayoutINSA_7SwizzleILi1ELi4ELi3EEENSA_18smem_ptr_flag_bitsILi8EEENSY_INSB_IJNSC_ILi8EEESH_EEENSB_IJSH_SD_EEEEEEEvEENS16_INSA_13SM90_TMA_LOADENS18_INS19_ILi2ELi4ELi3EEES1C_NSY_INSB_IJSG_S1D_EEENSB_IJSD_SG_EEEEEEEvEEEENS_8epilogue10collective18CollectiveEpilogueINS1R_23Sm100TmaWarpSpecializedILi1ELi1ELi32ELb0ELb0EEEJSJ_NSB_IJNSY_ISG_SD_EES1W_EEESK_NSB_IJNSB_IJllllEEESD_SZ_EEESK_S1Z_NS1R_6fusion15FusionCallbacksIS1V_NS20_17LinearCombinationISK_fSK_fLNS_15FloatRoundStyleE2EEESJ_S1X_JEEENSA_5SM1004TMEM4LOAD26SM100_TMEM_LOAD_16dp32b32xES17_NS18_IS1K_S1C_NSY_INSB_IJS1D_SG_EEENSB_IJSG_SD_EEEEEEENSA_39AutoVectorizingCopyWithAssumedAlignmentILi128EEENSA_21SM90_TMA_STORE_IM2COLES2D_S2F_S2F_EEEvvEEEEvNT_6ParamsE) ;  /* 0xffffff5802187950 */ /* 0x000fea0003c3ffff */
        .weak           $__internal_1_$__cuda_sm10x_tcgen05_guardrail_trap_phase_invalid_during_alloc
        .type           $__internal_1_$__cuda_sm10x_tcgen05_guardrail_trap_phase_invalid_during_alloc,@function
        .size           $__internal_1_$__cuda_sm10x_tcgen05_guardrail_trap_phase_invalid_during_alloc,($__internal_2_$__cuda_sm10x_tcgen05_guardrail_trap_unallocated_columns_being_dealloced - $__internal_1_$__cuda_sm10x_tcgen05_guardrail_trap_phase_invalid_during_alloc)
$__internal_1_$__cuda_sm10x_tcgen05_guardrail_trap_phase_invalid_during_alloc:
[----:B------:R-:W-:Y:S05]  /*a7a0*/  BPT.TRAP 0x1 ;  /* 0x000000040000795c */ /* 0x000fea0000300000 */
[----:B------:R-:W-:-:S04]  /*a7b0*/  MOV R3, 0x0 ;  /* 0x0000000000037802 */ /* 0x000fc80000000f00 */
[----:B------:R-:W-:Y:S05]  /*a7c0*/  RET.REL.NODEC R2 `(_ZN7cutlass13device_kernelINS_4conv6kernel13ConvUniversalINS1_16ConvProblemShapeILNS1_8OperatorE1ELi3EEENS1_10collective14CollectiveConvINS1_47MainloopSm100TmaUmmaWarpSpecializedImplicitGemmILS5_1ELi54ELi3ELi1ELi2EN4cute5tupleIJNSA_1CILi1EEESD_SD_EEEEENSB_IJNSC_ILi64EEESG_NSB_IJNSC_ILi32EEEEEEEEENS_12float_e4m3_tESK_NSA_8TiledMMAINSA_8MMA_AtomIJNSA_10MMA_TraitsINSA_19SM100_MMA_F8F6F4_SSEJSK_SK_fSG_SG_NSA_17integral_constantINSA_4UMMA5MajorELSR_0EEENSP_ISR_LSR_1EEENSP_INSQ_7ScaleInELSU_0EEESV_EEEEEENSA_6LayoutISE_NSB_IJNSC_ILi0EEESZ_SZ_EEEEENSB_IJNSA_10UnderscoreES12_S12_EEEEENS7_6detail27Sm100ImplicitGemmTileTraitsINSA_20SM90_TMA_LOAD_IM2COLENSA_14ComposedLayoutINSA_7SwizzleILi1ELi4ELi3EEENSA_18smem_ptr_flag_bitsILi8EEENSY_INSB_IJNSC_ILi8EEESH_EEENSB_IJSH_SD_EEEEEEEvEENS16_INSA_13SM90_TMA_LOADENS18_INS19_ILi2ELi4ELi3EEES1C_NSY_INSB_IJSG_S1D_EEENSB_IJSD_SG_EEEEEEEvEEEENS_8epilogue10collective18CollectiveEpilogueINS1R_23Sm100TmaWarpSpecializedILi1ELi1ELi32ELb0ELb0EEEJSJ_NSB_IJNSY_ISG_SD_EES1W_EEESK_NSB_IJNSB_IJllllEEESD_SZ_EEESK_S1Z_NS1R_6fusion15FusionCallbacksIS1V_NS20_17LinearCombinationISK_fSK_fLNS_15FloatRoundStyleE2EEESJ_S1X_JEEENSA_5SM1004TMEM4LOAD26SM100_TMEM_LOAD_16dp32b32xES17_NS18_IS1K_S1C_NSY_INSB_IJS1D_SG_EEENSB_IJSG_SD_EEEEEEENSA_39AutoVectorizingCopyWithAssumedAlignmentILi128EEENSA_21SM90_TMA_STORE_IM2COLES2D_S2F_S2F_EEEvvEEEEvNT_6ParamsE) ;  /* 0xffffff58020c7950 */ /* 0x000fea0003c3ffff */
        .weak           $__internal_2_$__cuda_sm10x_tcgen05_guardrail_trap_unallocated_columns_being_dealloced
        .type           $__internal_2_$__cuda_sm10x_tcgen05_guardrail_trap_unallocated_columns_being_dealloced,@function
        .size           $__internal_2_$__cuda_sm10x_tcgen05_guardrail_trap_unallocated_columns_being_dealloced,(.L_x_269 - $__internal_2_$__cuda_sm10x_tcgen05_guardrail_trap_unallocated_columns_being_dealloced)
$__internal_2_$__cuda_sm10x_tcgen05_guardrail_trap_unallocated_columns_being_dealloced:
[----:B------:R-:W-:Y:S05]  /*a7d0*/  BPT.TRAP 0x1 ;  /* 0x000000040000795c */ /* 0x000fea0000300000 */
[----:B------:R-:W-:-:S04]  /*a7e0*/  HFMA2 R3, -RZ, RZ, 0, 0 ;  /* 0x00000000ff037431 */ /* 0x000fc800000001ff */
[----:B------:R-:W-:Y:S05]  /*a7f0*/  RET.REL.NODEC R2 `(_ZN7cutlass13device_kernelINS_4conv6kernel13ConvUniversalINS1_16ConvProblemShapeILNS1_8OperatorE1ELi3EEENS1_10collective14CollectiveConvINS1_47MainloopSm100TmaUmmaWarpSpecializedImplicitGemmILS5_1ELi54ELi3ELi1ELi2EN4cute5tupleIJNSA_1CILi1EEESD_SD_EEEEENSB_IJNSC_ILi64EEESG_NSB_IJNSC_ILi32EEEEEEEEENS_12float_e4m3_tESK_NSA_8TiledMMAINSA_8MMA_AtomIJNSA_10MMA_TraitsINSA_19SM100_MMA_F8F6F4_SSEJSK_SK_fSG_SG_NSA_17integral_constantINSA_4UMMA5MajorELSR_0EEENSP_ISR_LSR_1EEENSP_INSQ_7ScaleInELSU_0EEESV_EEEEEENSA_6LayoutISE_NSB_IJNSC_ILi0EEESZ_SZ_EEEEENSB_IJNSA_10UnderscoreES12_S12_EEEEENS7_6detail27Sm100ImplicitGemmTileTraitsINSA_20SM90_TMA_LOAD_IM2COLENSA_14ComposedLayoutINSA_7SwizzleILi1ELi4ELi3EEENSA_18smem_ptr_flag_bitsILi8EEENSY_INSB_IJNSC_ILi8EEESH_EEENSB_IJSH_SD_EEEEEEEvEENS16_INSA_13SM90_TMA_LOADENS18_INS19_ILi2ELi4ELi3EEES1C_NSY_INSB_IJSG_S1D_EEENSB_IJSD_SG_EEEEEEEvEEEENS_8epilogue10collective18CollectiveEpilogueINS1R_23Sm100TmaWarpSpecializedILi1ELi1ELi32ELb0ELb0EEEJSJ_NSB_IJNSY_ISG_SD_EES1W_EEESK_NSB_IJNSB_IJllllEEESD_SZ_EEESK_S1Z_NS1R_6fusion15FusionCallbacksIS1V_NS20_17LinearCombinationISK_fSK_fLNS_15FloatRoundStyleE2EEESJ_S1X_JEEENSA_5SM1004TMEM4LOAD26SM100_TMEM_LOAD_16dp32b32xES17_NS18_IS1K_S1C_NSY_INSB_IJS1D_SG_EEENSB_IJSG_SD_EEEEEEENSA_39AutoVectorizingCopyWithAssumedAlignmentILi128EEENSA_21SM90_TMA_STORE_IM2COLES2D_S2F_S2F_EEEvvEEEEvNT_6ParamsE) ;  /* 0xffffff5802007950 */ /* 0x000fea0003c3ffff */
.L_x_268:
[----:B------:R-:W-:-:S00]  /*a800*/  BRA `(.L_x_268) ;  /* 0xfffffffc00fc7947 */ /* 0x000fc0000383ffff */
[----:B------:R-:W-:-:S00]  /*a810*/  NOP ;  /* 0x0000000000007918 */ /* 0x000fc00000000000 */
        /* <DEDUP_REMOVED lines=14> */
.L_x_269:


//--------------------- .nv.global.init           --------------------------
	.section	.nv.global.init,"aw",@progbits
.nv.global.init:
	.type		$str$29,@object
	.size		$str$29,($str$30 - $str$29)
$str$29:
        /*0000*/ 	.byte	0x28, 0x61, 0x64, 0x64, 0x72, 0x65, 0x73, 0x73, 0x20, 0x26, 0x20, 0x6d, 0x61, 0x73, 0x6b, 0x29
        /*0010*/ 	.byte	0x20, 0x3d, 0x3d, 0x20, 0x30, 0x00
	.type		$str$30,@object
	.size		$str$30,($str$28 - $str$30)
$str$30:
        /*0016*/ 	.byte	0x2f, 0x74, 0x6d, 0x70, 0x2f, 0x63, 0x75, 0x74, 0x6c, 0x61, 0x73, 0x73, 0x5f, 0x73, 0x77, 0x65
        /*0026*/ 	.byte	0x65, 0x70, 0x5f, 0x73, 0x72, 0x63, 0x2f, 0x69, 0x6e, 0x63, 0x6c, 0x75, 0x64, 0x65, 0x2f, 0x63
        /*0036*/ 	.byte	0x75, 0x74, 0x65, 0x2f, 0x70, 0x6f, 0x69, 0x6e, 0x74, 0x65, 0x72, 0x5f, 0x66, 0x6c, 0x61, 0x67
        /*0046*/ 	.byte	0x67, 0x65, 0x64, 0x2e, 0x68, 0x70, 0x70, 0x00
	.type		$str$28,@object
	.size		$str$28,($str$27 - $str$28)
$str$28:
        /*004e*/ 	.byte	0x2f, 0x74, 0x6d, 0x70, 0x2f, 0x63, 0x75, 0x74, 0x6c, 0x61, 0x73, 0x73, 0x5f, 0x73, 0x77, 0x65
        /*005e*/ 	.byte	0x65, 0x70, 0x5f, 0x73, 0x72, 0x63, 0x2f, 0x69, 0x6e, 0x63, 0x6c, 0x75, 0x64, 0x65, 0x2f, 0x63
        /*006e*/ 	.byte	0x75, 0x74, 0x65, 0x2f, 0x61, 0x74, 0x6f, 0x6d, 0x2f, 0x63, 0x6f, 0x70, 0x79, 0x5f, 0x74, 0x72
        /*007e*/ 	.byte	0x61, 0x69, 0x74, 0x73, 0x5f, 0x73, 0x6d, 0x31, 0x30, 0x30, 0x2e, 0x68, 0x70, 0x70, 0x00
	.type		$str$27,@object
	.size		$str$27,(__unnamed_1 - $str$27)
$str$27:
        /*008d*/ 	.byte	0x28, 0x28, 0x75, 0x69, 0x6e, 0x74, 0x33, 0x32, 0x5f, 0x74, 0x28, 0x74, 0x68, 0x72, 0x65, 0x61
        /*009d*/ 	.byte	0x64, 0x49, 0x64, 0x78, 0x2e, 0x78, 0x29, 0x20, 0x2f, 0x20, 0x33, 0x32, 0x29, 0x20, 0x25, 0x20
        /*00ad*/ 	.byte	0x34, 0x29, 0x20, 0x3d, 0x3d, 0x20, 0x28, 0x28, 0x28, 0x74, 0x6d, 0x65, 0x6d, 0x5f, 0x61, 0x64
        /*00bd*/ 	.byte	0x64, 0x72, 0x20, 0x3e, 0x3e, 0x20, 0x31, 0x36, 0x29, 0x20, 0x2f, 0x20, 0x33, 0x32, 0x29, 0x20
        /*00cd*/ 	.byte	0x25, 0x20, 0x34, 0x29, 0x00
	.type		__unnamed_1,@object
	.size		__unnamed_1,(__unnamed_2 - __unnamed_1)
__unnamed_1:
        /*00d2*/ 	.byte	0x61, 0x75, 0x74, 0x6f, 0x20, 0x63, 0x75, 0x74, 0x65, 0x3a, 0x3a, 0x61, 0x73, 0x5f, 0x70, 0x6f
        /* <DEDUP_REMOVED lines=24> */
        /*0262*/ 	.byte	0x3c, 0x34, 0x30, 0x39, 0x36, 0x3e, 0x3e, 0x3e, 0x3e, 0x5d, 0x00
	.type		__unnamed_2,@object
	.size		__unnamed_2,(.L_2 - __unnamed_2)
__unnamed_2:
        /* <DEDUP_REMOVED lines=40> */
        /*04ed*/ 	.byte	0x74, 0x65, 0x3a, 0x3a, 0x43, 0x3c, 0x30, 0x3e, 0x3e, 0x3e, 0x3e, 0x5d, 0x00
.L_2:


//--------------------- .nv.shared._ZN7cutlass13device_kernelINS_4conv6kernel13ConvUniversalINS1_16ConvProblemShapeILNS1_8OperatorE1ELi3EEENS1_10collective14CollectiveConvINS1_47MainloopSm100TmaUmmaWarpSpecializedImplicitGemmILS5_1ELi54ELi3ELi1ELi2EN4cute5tupleIJNSA_1CILi1EEESD_SD_EEEEENSB_IJNSC_ILi64EEESG_NSB_IJNSC_ILi32EEEEEEEEENS_12float_e4m3_tESK_NSA_8TiledMMAINSA_8MMA_AtomIJNSA_10MMA_TraitsINSA_19SM100_MMA_F8F6F4_SSEJSK_SK_fSG_SG_NSA_17integral_constantINSA_4UMMA5MajorELSR_0EEENSP_ISR_LSR_1EEENSP_INSQ_7ScaleInELSU_0EEESV_EEEEEENSA_6LayoutISE_NSB_IJNSC_ILi0EEESZ_SZ_EEEEENSB_IJNSA_10UnderscoreES12_S12_EEEEENS7_6detail27Sm100ImplicitGemmTileTraitsINSA_20SM90_TMA_LOAD_IM2COLENSA_14ComposedLayoutINSA_7SwizzleILi1ELi4ELi3EEENSA_18smem_ptr_flag_bitsILi8EEENSY_INSB_IJNSC_ILi8EEESH_EEENSB_IJSH_SD_EEEEEEEvEENS16_INSA_13SM90_TMA_LOADENS18_INS19_ILi2ELi4ELi3EEES1C_NSY_INSB_IJSG_S1D_EEENSB_IJSD_SG_EEEEEEEvEEEENS_8epilogue10collective18CollectiveEpilogueINS1R_23Sm100TmaWarpSpecializedILi1ELi1ELi32ELb0ELb0EEEJSJ_NSB_IJNSY_ISG_SD_EES1W_EEESK_NSB_IJNSB_IJllllEEESD_SZ_EEESK_S1Z_NS1R_6fusion15FusionCallbacksIS1V_NS20_17LinearCombinationISK_fSK_fLNS_15FloatRoundStyleE2EEESJ_S1X_JEEENSA_5SM1004TMEM4LOAD26SM100_TMEM_LOAD_16dp32b32xES17_NS18_IS1K_S1C_NSY_INSB_IJS1D_SG_EEENSB_IJSG_SD_EEEEEEENSA_39AutoVectorizingCopyWithAssumedAlignmentILi128EEENSA_21SM90_TMA_STORE_IM2COLES2D_S2F_S2F_EEEvvEEEEvNT_6ParamsE --------------------------
	.section	.nv.shared._ZN7cutlass13device_kernelINS_4conv6kernel13ConvUniversalINS1_16ConvProblemShapeILNS1_8OperatorE1ELi3EEENS1_10collective14CollectiveConvINS1_47MainloopSm100TmaUmmaWarpSpecializedImplicitGemmILS5_1ELi54ELi3ELi1ELi2EN4cute5tupleIJNSA_1CILi1EEESD_SD_EEEEENSB_IJNSC_ILi64EEESG_NSB_IJNSC_ILi32EEEEEEEEENS_12float_e4m3_tESK_NSA_8TiledMMAINSA_8MMA_AtomIJNSA_10MMA_TraitsINSA_19SM100_MMA_F8F6F4_SSEJSK_SK_fSG_SG_NSA_17integral_constantINSA_4UMMA5MajorELSR_0EEENSP_ISR_LSR_1EEENSP_INSQ_7ScaleInELSU_0EEESV_EEEEEENSA_6LayoutISE_NSB_IJNSC_ILi0EEESZ_SZ_EEEEENSB_IJNSA_10UnderscoreES12_S12_EEEEENS7_6detail27Sm100ImplicitGemmTileTraitsINSA_20SM90_TMA_LOAD_IM2COLENSA_14ComposedLayoutINSA_7SwizzleILi1ELi4ELi3EEENSA_18smem_ptr_flag_bitsILi8EEENSY_INSB_IJNSC_ILi8EEESH_EEENSB_IJSH_SD_EEEEEEEvEENS16_INSA_13SM90_TMA_LOADENS18_INS19_ILi2ELi4ELi3EEES1C_NSY_INSB_IJSG_S1D_EEENSB_IJSD_SG_EEEEEEEvEEEENS_8epilogue10collective18CollectiveEpilogueINS1R_23Sm100TmaWarpSpecializedILi1ELi1ELi32ELb0ELb0EEEJSJ_NSB_IJNSY_ISG_SD_EES1W_EEESK_NSB_IJNSB_IJllllEEESD_SZ_EEESK_S1Z_NS1R_6fusion15FusionCallbacksIS1V_NS20_17LinearCombinationISK_fSK_fLNS_15FloatRoundStyleE2EEESJ_S1X_JEEENSA_5SM1004TMEM4LOAD26SM100_TMEM_LOAD_16dp32b32xES17_NS18_IS1K_S1C_NSY_INSB_IJS1D_SG_EEENSB_IJSG_SD_EEEEEEENSA_39AutoVectorizingCopyWithAssumedAlignmentILi128EEENSA_21SM90_TMA_STORE_IM2COLES2D_S2F_S2F_EEEvvEEEEvNT_6ParamsE,"aw",@nobits
	.sectionflags	@""
	.align	16
	.zero		1024


//--------------------- .nv.shared.reserved.0     --------------------------
	.section	.nv.shared.reserved.0,"aw",@nobits
	.weak		__nv_reservedSMEM_offset_0_alias
	.size		__nv_reservedSMEM_offset_0_alias, 0, 64
	.other		__nv_reservedSMEM_offset_0_alias,@"STO_CUDA_RESERVED_SHARED STV_DEFAULT"
__nv_reservedSMEM_offset_0_alias:
	.zero		0
.nv.shared.reserved.0:
	.zero		64
	.weak		__nv_reservedSMEM_tcgen05_partition
	.type		__nv_reservedSMEM_tcgen05_partition,@object
	.size		__nv_reservedSMEM_tcgen05_partition,(.L_0 - __nv_reservedSMEM_tcgen05_partition)
__nv_reservedSMEM_tcgen05_partition:
	.zero		32
.L_0:


//--------------------- .nv.global                --------------------------
	.section	.nv.global,"aw",@nobits
.nv.global:
	.type		_ZN39_INTERNAL_42c442c4_4_k_cu_5677da84_26854cute1_E,@object
	.size		_ZN39_INTERNAL_42c442c4_4_k_cu_5677da84_26854cute1_E,(_ZN39_INTERNAL_42c442c4_4_k_cu_5677da84_26854cuda3std3__45__cpo6cbeginE - _ZN39_INTERNAL_42c442c4_4_k_cu_5677da84_26854cute1_E)
_ZN39_INTERNAL_42c442c4_4_k_cu_5677da84_26854cute1_E:
	.zero		1
	.type		_ZN39_INTERNAL_42c442c4_4_k_cu_5677da84_26854cuda3std3__45__cpo6cbeginE,@object
	.size		_ZN39_INTERNAL_42c442c4_4_k_cu_5677da84_26854cuda3std3__45__cpo6cbeginE,(_ZN39_INTERNAL_42c442c4_4_k_cu_5677da84_26854cuda3std3__48in_placeE - _ZN39_INTERNAL_42c442c4_4_k_cu_5677da84_26854cuda3std3__45__cpo6cbeginE)
_ZN39_INTERNAL_42c442c4_4_k_cu_5677da84_26854cuda3std3__45__cpo6cbeginE:
	.zero		1
	.type		_ZN39_INTERNAL_42c442c4_4_k_cu_5677da84_26854cuda3std3__48in_placeE,@object
	.size		_ZN39_INTERNAL_42c442c4_4_k_cu_5677da84_26854cuda3std3__48in_placeE,(_ZN39_INTERNAL_42c442c4_4_k_cu_5677da84_26854cuda3std6ranges3__45__cpo9iter_moveE - _ZN39_INTERNAL_42c442c4_4_k_cu_5677da84_26854cuda3std3__48in_placeE)
_ZN39_INTERNAL_42c442c4_4_k_cu_5677da84_26854cuda3std3__48in_placeE:
	.zero		1
	.type		_ZN39_INTERNAL_42c442c4_4_k_cu_5677da84_26854cuda3std6ranges3__45__cpo9iter_moveE,@object
	.size		_ZN39_INTERNAL_42c442c4_4_k_cu_5677da84_26854cuda3std6ranges3__45__cpo9iter_moveE,(_ZN39_INTERNAL_42c442c4_4_k_cu_5677da84_26854cuda3std3__45__cpo5beginE - _ZN39_INTERNAL_42c442c4_4_k_cu_5677da84_26854cuda3std6ranges3__45__cpo9iter_moveE)
_ZN39_INTERNAL_42c442c4_4_k_cu_5677da84_26854cuda3std6ranges3__45__cpo9iter_moveE:
	.zero		1
	.type		_ZN39_INTERNAL_42c442c4_4_k_cu_5677da84_26854cuda3std3__45__cpo5beginE,@object
	.size		_ZN39_INTERNAL_42c442c4_4_k_cu_5677da84_26854cuda3std3__45__cpo5beginE,(_ZN39_INTERNAL_42c442c4_4_k_cu_5677da84_26854cuda3std3__441_GLOBAL__N__42c442c4_4_k_cu_5677da84_26856ignoreE - _ZN39_INTERNAL_42c442c4_4_k_cu_5677da84_26854cuda3std3__45__cpo5beginE)
_ZN39_INTERNAL_42c442c4_4_k_cu_5677da84_26854cuda3std3__45__cpo5beginE:
	.zero		1
	.type		_ZN39_INTERNAL_42c442c4_4_k_cu_5677da84_26854cuda3std3__441_GLOBAL__N__42c442c4_4_k_cu_5677da84_26856ignoreE,@object
	.size		_ZN39_INTERNAL_42c442c4_4_k_cu_5677da84_26854cuda3std3__441_GLOBAL__N__42c442c4_4_k_cu_5677da84_26856ignoreE,(_ZN39_INTERNAL_42c442c4_4_k_cu_5677da84_26854cute7productE - _ZN39_INTERNAL_42c442c4_4_k_cu_5677da84_26854cuda3std3__441_GLOBAL__N__42c442c4_4_k_cu_5677da84_26856ignoreE)
_ZN39_INTERNAL_42c442c4_4_k_cu_5677da84_26854cuda3std3__441_GLOBAL__N__42c442c4_4_k_cu_5677da84_26856ignoreE:
	.zero		1
	.type		_ZN39_INTERNAL_42c442c4_4_k_cu_5677da84_26854cute7productE,@object
	.size		_ZN39_INTERNAL_42c442c4_4_k_cu_5677da84_26854cute7productE,(_ZN39_INTERNAL_42c442c4_4_k_cu_5677da84_26854cuda3std3__45__cpo3endE - _ZN39_INTERNAL_42c442c4_4_k_cu_5677da84_26854cute7productE)
_ZN39_INTERNAL_42c442c4_4_k_cu_5677da84_26854cute7productE:
	.zero		1
	.type		_ZN39_INTERNAL_42c442c4_4_k_cu_5677da84_26854cuda3std3__45__cpo3endE,@object
	.size		_ZN39_INTERNAL_42c442c4_4_k_cu_5677da84_26854cuda3std3__45__cpo3endE,(_ZN39_INTERNAL_42c442c4_4_k_cu_5677da84_26854cuda3std3__419piecewise_constructE - _ZN39_INTERNAL_42c442c4_4_k_cu_5677da84_26854cuda3std3__45__cpo3endE)
_ZN39_INTERNAL_42c442c4_4_k_cu_5677da84_26854cuda3std3__45__cpo3endE:
	.zero		1
	.type		_ZN39_INTERNAL_42c442c4_4_k_cu_5677da84_26854cuda3std3__419piecewise_constructE,@object
	.size		_ZN39_INTERNAL_42c442c4_4_k_cu_5677da84_26854cuda3std3__419piecewise_constructE,(_ZN39_INTERNAL_42c442c4_4_k_cu_5677da84_26854cuda3std3__45__cpo4cendE - _ZN39_INTERNAL_42c442c4_4_k_cu_5677da84_26854cuda3std3__419piecewise_constructE)
_ZN39_INTERNAL_42c442c4_4_k_cu_5677da84_26854cuda3std3__419piecewise_constructE:
	.zero		1
	.type		_ZN39_INTERNAL_42c442c4_4_k_cu_5677da84_26854cuda3std3__45__cpo4cendE,@object
	.size		_ZN39_INTERNAL_42c442c4_4_k_cu_5677da84_26854cuda3std3__45__cpo4cendE,(_ZN39_INTERNAL_42c442c4_4_k_cu_5677da84_26854cuda3std6ranges3__45__cpo4swapE - _ZN39_INTERNAL_42c442c4_4_k_cu_5677da84_26854cuda3std3__45__cpo4cendE)
_ZN39_INTERNAL_42c442c4_4_k_cu_5677da84_26854cuda3std3__45__cpo4cendE:
	.zero		1
	.type		_ZN39_INTERNAL_42c442c4_4_k_cu_5677da84_26854cuda3std6ranges3__45__cpo4swapE,@object
	.size		_ZN39_INTERNAL_42c442c4_4_k_cu_5677da84_26854cuda3std6ranges3__45__cpo4swapE,(.L_10 - _ZN39_INTERNAL_42c442c4_4_k_cu_5677da84_26854cuda3std6ranges3__45__cpo4swapE)
_ZN39_INTERNAL_42c442c4_4_k_cu_5677da84_26854cuda3std6ranges3__45__cpo4swapE:
	.zero		1
.L_10:


//--------------------- .nv.constant0._ZN7cutlass13device_kernelINS_4conv6kernel13ConvUniversalINS1_16ConvProblemShapeILNS1_8OperatorE1ELi3EEENS1_10collective14CollectiveConvINS1_47MainloopSm100TmaUmmaWarpSpecializedImplicitGemmILS5_1ELi54ELi3ELi1ELi2EN4cute5tupleIJNSA_1CILi1EEESD_SD_EEEEENSB_IJNSC_ILi64EEESG_NSB_IJNSC_ILi32EEEEEEEEENS_12float_e4m3_tESK_NSA_8TiledMMAINSA_8MMA_AtomIJNSA_10MMA_TraitsINSA_19SM100_MMA_F8F6F4_SSEJSK_SK_fSG_SG_NSA_17integral_constantINSA_4UMMA5MajorELSR_0EEENSP_ISR_LSR_1EEENSP_INSQ_7ScaleInELSU_0EEESV_EEEEEENSA_6LayoutISE_NSB_IJNSC_ILi0EEESZ_SZ_EEEEENSB_IJNSA_10UnderscoreES12_S12_EEEEENS7_6detail27Sm100ImplicitGemmTileTraitsINSA_20SM90_TMA_LOAD_IM2COLENSA_14ComposedLayoutINSA_7SwizzleILi1ELi4ELi3EEENSA_18smem_ptr_flag_bitsILi8EEENSY_INSB_IJNSC_ILi8EEESH_EEENSB_IJSH_SD_EEEEEEEvEENS16_INSA_13SM90_TMA_LOADENS18_INS19_ILi2ELi4ELi3EEES1C_NSY_INSB_IJSG_S1D_EEENSB_IJSD_SG_EEEEEEEvEEEENS_8epilogue10collective18CollectiveEpilogueINS1R_23Sm100TmaWarpSpecializedILi1ELi1ELi32ELb0ELb0EEEJSJ_NSB_IJNSY_ISG_SD_EES1W_EEESK_NSB_IJNSB_IJllllEEESD_SZ_EEESK_S1Z_NS1R_6fusion15FusionCallbacksIS1V_NS20_17LinearCombinationISK_fSK_fLNS_15FloatRoundStyleE2EEESJ_S1X_JEEENSA_5SM1004TMEM4LOAD26SM100_TMEM_LOAD_16dp32b32xES17_NS18_IS1K_S1C_NSY_INSB_IJS1D_SG_EEENSB_IJSG_SD_EEEEEEENSA_39AutoVectorizingCopyWithAssumedAlignmentILi128EEENSA_21SM90_TMA_STORE_IM2COLES2D_S2F_S2F_EEEvvEEEEvNT_6ParamsE --------------------------
	.section	.nv.constant0._ZN7cutlass13device_kernelINS_4conv6kernel13ConvUniversalINS1_16ConvProblemShapeILNS1_8OperatorE1ELi3EEENS1_10collective14CollectiveConvINS1_47MainloopSm100TmaUmmaWarpSpecializedImplicitGemmILS5_1ELi54ELi3ELi1ELi2EN4cute5tupleIJNSA_1CILi1EEESD_SD_EEEEENSB_IJNSC_ILi64EEESG_NSB_IJNSC_ILi32EEEEEEEEENS_12float_e4m3_tESK_NSA_8TiledMMAINSA_8MMA_AtomIJNSA_10MMA_TraitsINSA_19SM100_MMA_F8F6F4_SSEJSK_SK_fSG_SG_NSA_17integral_constantINSA_4UMMA5MajorELSR_0EEENSP_ISR_LSR_1EEENSP_INSQ_7ScaleInELSU_0EEESV_EEEEEENSA_6LayoutISE_NSB_IJNSC_ILi0EEESZ_SZ_EEEEENSB_IJNSA_10UnderscoreES12_S12_EEEEENS7_6detail27Sm100ImplicitGemmTileTraitsINSA_20SM90_TMA_LOAD_IM2COLENSA_14ComposedLayoutINSA_7SwizzleILi1ELi4ELi3EEENSA_18smem_ptr_flag_bitsILi8EEENSY_INSB_IJNSC_ILi8EEESH_EEENSB_IJSH_SD_EEEEEEEvEENS16_INSA_13SM90_TMA_LOADENS18_INS19_ILi2ELi4ELi3EEES1C_NSY_INSB_IJSG_S1D_EEENSB_IJSD_SG_EEEEEEEvEEEENS_8epilogue10collective18CollectiveEpilogueINS1R_23Sm100TmaWarpSpecializedILi1ELi1ELi32ELb0ELb0EEEJSJ_NSB_IJNSY_ISG_SD_EES1W_EEESK_NSB_IJNSB_IJllllEEESD_SZ_EEESK_S1Z_NS1R_6fusion15FusionCallbacksIS1V_NS20_17LinearCombinationISK_fSK_fLNS_15FloatRoundStyleE2EEESJ_S1X_JEEENSA_5SM1004TMEM4LOAD26SM100_TMEM_LOAD_16dp32b32xES17_NS18_IS1K_S1C_NSY_INSB_IJS1D_SG_EEENSB_IJSG_SD_EEEEEEENSA_39AutoVectorizingCopyWithAssumedAlignmentILi128EEENSA_21SM90_TMA_STORE_IM2COLES2D_S2F_S2F_EEEvvEEEEvNT_6ParamsE,"a",@progbits
	.sectionflags	@""
	.align	4
.nv.constant0._ZN7cutlass13device_kernelINS_4conv6kernel13ConvUniversalINS1_16ConvProblemShapeILNS1_8OperatorE1ELi3EEENS1_10collective14CollectiveConvINS1_47MainloopSm100TmaUmmaWarpSpecializedImplicitGemmILS5_1ELi54ELi3ELi1ELi2EN4cute5tupleIJNSA_1CILi1EEESD_SD_EEEEENSB_IJNSC_ILi64EEESG_NSB_IJNSC_ILi32EEEEEEEEENS_12float_e4m3_tESK_NSA_8TiledMMAINSA_8MMA_AtomIJNSA_10MMA_TraitsINSA_19SM100_MMA_F8F6F4_SSEJSK_SK_fSG_SG_NSA_17integral_constantINSA_4UMMA5MajorELSR_0EEENSP_ISR_LSR_1EEENSP_INSQ_7ScaleInELSU_0EEESV_EEEEEENSA_6LayoutISE_NSB_IJNSC_ILi0EEESZ_SZ_EEEEENSB_IJNSA_10UnderscoreES12_S12_EEEEENS7_6detail27Sm100ImplicitGemmTileTraitsINSA_20SM90_TMA_LOAD_IM2COLENSA_14ComposedLayoutINSA_7SwizzleILi1ELi4ELi3EEENSA_18smem_ptr_flag_bitsILi8EEENSY_INSB_IJNSC_ILi8EEESH_EEENSB_IJSH_SD_EEEEEEEvEENS16_INSA_13SM90_TMA_LOADENS18_INS19_ILi2ELi4ELi3EEES1C_NSY_INSB_IJSG_S1D_EEENSB_IJSD_SG_EEEEEEEvEEEENS_8epilogue10collective18CollectiveEpilogueINS1R_23Sm100TmaWarpSpecializedILi1ELi1ELi32ELb0ELb0EEEJSJ_NSB_IJNSY_ISG_SD_EES1W_EEESK_NSB_IJNSB_IJllllEEESD_SZ_EEESK_S1Z_NS1R_6fusion15FusionCallbacksIS1V_NS20_17LinearCombinationISK_fSK_fLNS_15FloatRoundStyleE2EEESJ_S1X_JEEENSA_5SM1004TMEM4LOAD26SM100_TMEM_LOAD_16dp32b32xES17_NS18_IS1K_S1C_NSY_INSB_IJS1D_SG_EEENSB_IJSG_SD_EEEEEEENSA_39AutoVectorizingCopyWithAssumedAlignmentILi128EEENSA_21SM90_TMA_STORE_IM2COLES2D_S2F_S2F_EEEvvEEEEvNT_6ParamsE:
	.zero		3200


//--------------------- SYMBOLS --------------------------

	.type		.nv.reservedSmem.offset0,@object
	.size		.nv.reservedSmem.offset0,0x4
	.type		.nv.reservedSmem.cap,@object
	.size		.nv.reservedSmem.cap,0x4
	.type		__assertfail,@function
